//
// Generated by NVIDIA NVVM Compiler
//
// Compiler Build ID: CL-36424714
// Cuda compilation tools, release 13.0, V13.0.88
// Based on NVVM 20.0.0
//

.version 9.0
.target sm_100
.address_size 64

	// .globl	_Z5sgemmILi128EEviiiPfS0_S0_
// _ZZ5sgemmILi128EEviiiPfS0_S0_E4smem has been demoted

.visible .entry _Z5sgemmILi128EEviiiPfS0_S0_(
	.param .u32 _Z5sgemmILi128EEviiiPfS0_S0__param_0,
	.param .u32 _Z5sgemmILi128EEviiiPfS0_S0__param_1,
	.param .u32 _Z5sgemmILi128EEviiiPfS0_S0__param_2,
	.param .u64 .ptr .align 1 _Z5sgemmILi128EEviiiPfS0_S0__param_3,
	.param .u64 .ptr .align 1 _Z5sgemmILi128EEviiiPfS0_S0__param_4,
	.param .u64 .ptr .align 1 _Z5sgemmILi128EEviiiPfS0_S0__param_5
)
.maxntid 256
.minnctapersm 2
{
	.reg .pred 	%p<5>;
	.reg .b32 	%r<148>;
	.reg .b32 	%f<1235>;
	.reg .b64 	%rd<145>;
	// demoted variable
	.shared .align 16384 .b8 _ZZ5sgemmILi128EEviiiPfS0_S0_E4smem[24576];
	ld.param.u32 	%r30, [_Z5sgemmILi128EEviiiPfS0_S0__param_0];
	ld.param.u32 	%r31, [_Z5sgemmILi128EEviiiPfS0_S0__param_2];
	ld.param.u64 	%rd25, [_Z5sgemmILi128EEviiiPfS0_S0__param_3];
	ld.param.u64 	%rd26, [_Z5sgemmILi128EEviiiPfS0_S0__param_4];
	mov.u32 	%r45, %ctaid.x;
	mov.u32 	%r46, %ctaid.y;
	mov.u32 	%r1, %tid.x;
	shl.b32 	%r2, %r46, 7;
	shr.u32 	%r47, %r1, 1;
	shl.b32 	%r48, %r1, 7;
	or.b32  	%r49, %r47, %r48;
	and.b32  	%r50, %r47, 124;
	and.b32  	%r51, %r1, 7;
	or.b32  	%r52, %r2, %r50;
	mad.lo.s32 	%r53, %r31, %r52, %r51;
	shl.b32 	%r3, %r45, 7;
	shr.u32 	%r54, %r1, 5;
	and.b32  	%r4, %r1, 31;
	or.b32  	%r55, %r4, %r3;
	mad.lo.s32 	%r56, %r30, %r54, %r55;
	mul.wide.s32 	%rd27, %r53, 4;
	add.s64 	%rd17, %rd25, %rd27;
	mul.wide.s32 	%rd28, %r56, 4;
	add.s64 	%rd21, %rd26, %rd28;
	and.b32  	%r57, %r49, 1020;
	mul.wide.u32 	%rd29, %r57, 4;
	mov.u32 	%r58, _ZZ5sgemmILi128EEviiiPfS0_S0_E4smem;
	cvt.u64.u32 	%rd30, %r58;
	cvta.shared.u64 	%rd31, %rd30;
	add.s64 	%rd13, %rd31, %rd29;
	// begin inline asm
	{.reg .u64 u64addr;
cvta.to.shared.u64 u64addr, %rd13;
cvt.u32.u64 %r32, u64addr;
}
	// end inline asm
	shl.b32 	%r59, %r1, 2;
	and.b32  	%r60, %r59, 896;
	or.b32  	%r61, %r60, %r4;
	mul.wide.u32 	%rd32, %r61, 4;
	add.s64 	%rd33, %rd31, 16384;
	add.s64 	%rd14, %rd33, %rd32;
	// begin inline asm
	{.reg .u64 u64addr;
cvta.to.shared.u64 u64addr, %rd14;
cvt.u32.u64 %r33, u64addr;
}
	// end inline asm
	shr.u32 	%r7, %r1, 2;
	cvt.u64.u32 	%rd34, %r1;
	and.b64  	%rd35, %rd34, 240;
	add.s64 	%rd15, %rd31, %rd35;
	// begin inline asm
	{.reg .u64 u64addr;
cvta.to.shared.u64 u64addr, %rd15;
cvt.u32.u64 %r145, u64addr;
}
	// end inline asm
	and.b32  	%r9, %r59, 60;
	shl.b32 	%r62, %r1, 4;
	cvt.u64.u32 	%rd36, %r62;
	and.b64  	%rd37, %rd36, 240;
	add.s64 	%rd16, %rd33, %rd37;
	// begin inline asm
	{.reg .u64 u64addr;
cvta.to.shared.u64 u64addr, %rd16;
cvt.u32.u64 %r144, u64addr;
}
	// end inline asm
	// begin inline asm
	{.reg .pred p;
mov.b32 %f1166, 0;
ld.global.nc.f32 %f1166, [%rd17];}

	// end inline asm
	mul.wide.s32 	%rd38, %r31, 4;
	add.s64 	%rd18, %rd17, %rd38;
	// begin inline asm
	{.reg .pred p;
mov.b32 %f1165, 0;
ld.global.nc.f32 %f1165, [%rd18];}

	// end inline asm
	shl.b32 	%r63, %r31, 1;
	mul.wide.s32 	%rd39, %r63, 4;
	add.s64 	%rd19, %rd17, %rd39;
	// begin inline asm
	{.reg .pred p;
mov.b32 %f1164, 0;
ld.global.nc.f32 %f1164, [%rd19];}

	// end inline asm
	mul.lo.s32 	%r11, %r31, 3;
	mul.wide.s32 	%rd40, %r11, 4;
	add.s64 	%rd20, %rd17, %rd40;
	// begin inline asm
	{.reg .pred p;
mov.b32 %f1163, 0;
ld.global.nc.f32 %f1163, [%rd20];}

	// end inline asm
	// begin inline asm
	st.shared.v4.f32 [%r32], {%f1166, %f1165, %f1164, %f1163};

	// end inline asm
	// begin inline asm
	{.reg .pred p;
mov.b32 %f1170, 0;
ld.global.nc.f32 %f1170, [%rd21];}

	// end inline asm
	add.s64 	%rd22, %rd21, 128;
	// begin inline asm
	{.reg .pred p;
mov.b32 %f1169, 0;
ld.global.nc.f32 %f1169, [%rd22];}

	// end inline asm
	add.s64 	%rd23, %rd21, 256;
	// begin inline asm
	{.reg .pred p;
mov.b32 %f1168, 0;
ld.global.nc.f32 %f1168, [%rd23];}

	// end inline asm
	add.s64 	%rd24, %rd21, 384;
	// begin inline asm
	{.reg .pred p;
mov.b32 %f1167, 0;
ld.global.nc.f32 %f1167, [%rd24];}

	// end inline asm
	// begin inline asm
	st.shared.f32 [%r33], %f1170;

	// end inline asm
	add.s32 	%r38, %r33, 128;
	// begin inline asm
	st.shared.f32 [%r38], %f1169;

	// end inline asm
	add.s32 	%r39, %r33, 256;
	// begin inline asm
	st.shared.f32 [%r39], %f1168;

	// end inline asm
	add.s32 	%r40, %r33, 384;
	// begin inline asm
	st.shared.f32 [%r40], %f1167;

	// end inline asm
	bar.sync 	0;
	// begin inline asm
	ld.shared.v4.f32 {%f1151, %f1152, %f1153, %f1154}, [%r145];

	// end inline asm
	add.s32 	%r42, %r145, 256;
	// begin inline asm
	ld.shared.v4.f32 {%f1147, %f1148, %f1149, %f1150}, [%r42];

	// end inline asm
	// begin inline asm
	ld.shared.v4.f32 {%f1159, %f1160, %f1161, %f1162}, [%r144];

	// end inline asm
	add.s32 	%r44, %r144, 256;
	// begin inline asm
	ld.shared.v4.f32 {%f1155, %f1156, %f1157, %f1158}, [%r44];

	// end inline asm
	shl.b32 	%r12, %r30, 3;
	setp.lt.s32 	%p1, %r31, 1;
	mov.f32 	%f1171, 0f00000000;
	mov.f32 	%f1172, %f1171;
	mov.f32 	%f1173, %f1171;
	mov.f32 	%f1174, %f1171;
	mov.f32 	%f1175, %f1171;
	mov.f32 	%f1176, %f1171;
	mov.f32 	%f1177, %f1171;
	mov.f32 	%f1178, %f1171;
	mov.f32 	%f1179, %f1171;
	mov.f32 	%f1180, %f1171;
	mov.f32 	%f1181, %f1171;
	mov.f32 	%f1182, %f1171;
	mov.f32 	%f1183, %f1171;
	mov.f32 	%f1184, %f1171;
	mov.f32 	%f1185, %f1171;
	mov.f32 	%f1186, %f1171;
	mov.f32 	%f1187, %f1171;
	mov.f32 	%f1188, %f1171;
	mov.f32 	%f1189, %f1171;
	mov.f32 	%f1190, %f1171;
	mov.f32 	%f1191, %f1171;
	mov.f32 	%f1192, %f1171;
	mov.f32 	%f1193, %f1171;
	mov.f32 	%f1194, %f1171;
	mov.f32 	%f1195, %f1171;
	mov.f32 	%f1196, %f1171;
	mov.f32 	%f1197, %f1171;
	mov.f32 	%f1198, %f1171;
	mov.f32 	%f1199, %f1171;
	mov.f32 	%f1200, %f1171;
	mov.f32 	%f1201, %f1171;
	mov.f32 	%f1202, %f1171;
	mov.f32 	%f1203, %f1171;
	mov.f32 	%f1204, %f1171;
	mov.f32 	%f1205, %f1171;
	mov.f32 	%f1206, %f1171;
	mov.f32 	%f1207, %f1171;
	mov.f32 	%f1208, %f1171;
	mov.f32 	%f1209, %f1171;
	mov.f32 	%f1210, %f1171;
	mov.f32 	%f1211, %f1171;
	mov.f32 	%f1212, %f1171;
	mov.f32 	%f1213, %f1171;
	mov.f32 	%f1214, %f1171;
	mov.f32 	%f1215, %f1171;
	mov.f32 	%f1216, %f1171;
	mov.f32 	%f1217, %f1171;
	mov.f32 	%f1218, %f1171;
	mov.f32 	%f1219, %f1171;
	mov.f32 	%f1220, %f1171;
	mov.f32 	%f1221, %f1171;
	mov.f32 	%f1222, %f1171;
	mov.f32 	%f1223, %f1171;
	mov.f32 	%f1224, %f1171;
	mov.f32 	%f1225, %f1171;
	mov.f32 	%f1226, %f1171;
	mov.f32 	%f1227, %f1171;
	mov.f32 	%f1228, %f1171;
	mov.f32 	%f1229, %f1171;
	mov.f32 	%f1230, %f1171;
	mov.f32 	%f1231, %f1171;
	mov.f32 	%f1232, %f1171;
	mov.f32 	%f1233, %f1171;
	mov.f32 	%f1234, %f1171;
	@%p1 bra 	$L__BB0_7;
	xor.b32  	%r147, %r33, 4096;
	xor.b32  	%r146, %r32, 8192;
	add.s64 	%rd143, %rd17, 32;
	add.s32 	%r15, %r31, -8;
	mul.wide.u32 	%rd4, %r11, 4;
	mul.wide.s32 	%rd41, %r12, 4;
	add.s64 	%rd144, %rd21, %rd41;
	mov.b32 	%r139, 0;
	mov.f32 	%f1171, 0f00000000;
$L__BB0_2:
	setp.ge.s32 	%p2, %r139, %r15;
	add.s32 	%r65, %r145, 512;
	// begin inline asm
	ld.shared.v4.f32 {%f419, %f420, %f421, %f422}, [%r65];

	// end inline asm
	add.s32 	%r66, %r145, 768;
	// begin inline asm
	ld.shared.v4.f32 {%f423, %f424, %f425, %f426}, [%r66];

	// end inline asm
	add.s32 	%r67, %r144, 512;
	// begin inline asm
	ld.shared.v4.f32 {%f427, %f428, %f429, %f430}, [%r67];

	// end inline asm
	add.s32 	%r68, %r144, 768;
	// begin inline asm
	ld.shared.v4.f32 {%f431, %f432, %f433, %f434}, [%r68];

	// end inline asm
	@%p2 bra 	$L__BB0_4;
	// begin inline asm
	{.reg .pred p;
mov.b32 %f1166, 0;
ld.global.nc.f32 %f1166, [%rd143];}

	// end inline asm
	mul.wide.u32 	%rd50, %r31, 4;
	add.s64 	%rd43, %rd143, %rd50;
	// begin inline asm
	{.reg .pred p;
mov.b32 %f1165, 0;
ld.global.nc.f32 %f1165, [%rd43];}

	// end inline asm
	shl.b32 	%r69, %r31, 1;
	mul.wide.u32 	%rd51, %r69, 4;
	add.s64 	%rd44, %rd143, %rd51;
	// begin inline asm
	{.reg .pred p;
mov.b32 %f1164, 0;
ld.global.nc.f32 %f1164, [%rd44];}

	// end inline asm
	add.s64 	%rd45, %rd143, %rd4;
	// begin inline asm
	{.reg .pred p;
mov.b32 %f1163, 0;
ld.global.nc.f32 %f1163, [%rd45];}

	// end inline asm
	// begin inline asm
	{.reg .pred p;
mov.b32 %f1170, 0;
ld.global.nc.f32 %f1170, [%rd144];}

	// end inline asm
	add.s64 	%rd47, %rd144, 128;
	// begin inline asm
	{.reg .pred p;
mov.b32 %f1169, 0;
ld.global.nc.f32 %f1169, [%rd47];}

	// end inline asm
	add.s64 	%rd48, %rd144, 256;
	// begin inline asm
	{.reg .pred p;
mov.b32 %f1168, 0;
ld.global.nc.f32 %f1168, [%rd48];}

	// end inline asm
	add.s64 	%rd49, %rd144, 384;
	// begin inline asm
	{.reg .pred p;
mov.b32 %f1167, 0;
ld.global.nc.f32 %f1167, [%rd49];}

	// end inline asm
	bar.sync 	0;
$L__BB0_4:
	fma.rn.f32 	%f539, %f1151, %f1159, %f1234;
	fma.rn.f32 	%f540, %f1151, %f1160, %f1233;
	fma.rn.f32 	%f541, %f1151, %f1161, %f1232;
	fma.rn.f32 	%f542, %f1151, %f1162, %f1231;
	fma.rn.f32 	%f543, %f1151, %f1155, %f1230;
	fma.rn.f32 	%f544, %f1151, %f1156, %f1229;
	fma.rn.f32 	%f545, %f1151, %f1157, %f1228;
	fma.rn.f32 	%f546, %f1151, %f1158, %f1227;
	fma.rn.f32 	%f547, %f1152, %f1159, %f1226;
	fma.rn.f32 	%f548, %f1152, %f1160, %f1225;
	fma.rn.f32 	%f549, %f1152, %f1161, %f1224;
	fma.rn.f32 	%f550, %f1152, %f1162, %f1223;
	fma.rn.f32 	%f551, %f1152, %f1155, %f1222;
	fma.rn.f32 	%f552, %f1152, %f1156, %f1221;
	fma.rn.f32 	%f553, %f1152, %f1157, %f1220;
	fma.rn.f32 	%f554, %f1152, %f1158, %f1219;
	fma.rn.f32 	%f555, %f1153, %f1159, %f1218;
	fma.rn.f32 	%f556, %f1153, %f1160, %f1217;
	fma.rn.f32 	%f557, %f1153, %f1161, %f1216;
	fma.rn.f32 	%f558, %f1153, %f1162, %f1215;
	fma.rn.f32 	%f559, %f1153, %f1155, %f1214;
	fma.rn.f32 	%f560, %f1153, %f1156, %f1213;
	fma.rn.f32 	%f561, %f1153, %f1157, %f1212;
	fma.rn.f32 	%f562, %f1153, %f1158, %f1211;
	fma.rn.f32 	%f563, %f1154, %f1159, %f1210;
	fma.rn.f32 	%f564, %f1154, %f1160, %f1209;
	fma.rn.f32 	%f565, %f1154, %f1161, %f1208;
	fma.rn.f32 	%f566, %f1154, %f1162, %f1207;
	fma.rn.f32 	%f567, %f1154, %f1155, %f1206;
	fma.rn.f32 	%f568, %f1154, %f1156, %f1205;
	fma.rn.f32 	%f569, %f1154, %f1157, %f1204;
	fma.rn.f32 	%f570, %f1154, %f1158, %f1203;
	fma.rn.f32 	%f571, %f1147, %f1159, %f1202;
	fma.rn.f32 	%f572, %f1147, %f1160, %f1201;
	fma.rn.f32 	%f573, %f1147, %f1161, %f1200;
	fma.rn.f32 	%f574, %f1147, %f1162, %f1199;
	fma.rn.f32 	%f575, %f1147, %f1155, %f1198;
	fma.rn.f32 	%f576, %f1147, %f1156, %f1197;
	fma.rn.f32 	%f577, %f1147, %f1157, %f1196;
	fma.rn.f32 	%f578, %f1147, %f1158, %f1195;
	fma.rn.f32 	%f579, %f1148, %f1159, %f1194;
	fma.rn.f32 	%f580, %f1148, %f1160, %f1193;
	fma.rn.f32 	%f581, %f1148, %f1161, %f1192;
	fma.rn.f32 	%f582, %f1148, %f1162, %f1191;
	fma.rn.f32 	%f583, %f1148, %f1155, %f1190;
	fma.rn.f32 	%f584, %f1148, %f1156, %f1189;
	fma.rn.f32 	%f585, %f1148, %f1157, %f1188;
	fma.rn.f32 	%f586, %f1148, %f1158, %f1187;
	fma.rn.f32 	%f587, %f1149, %f1159, %f1186;
	fma.rn.f32 	%f588, %f1149, %f1160, %f1185;
	fma.rn.f32 	%f589, %f1149, %f1161, %f1184;
	fma.rn.f32 	%f590, %f1149, %f1162, %f1183;
	fma.rn.f32 	%f591, %f1149, %f1155, %f1182;
	fma.rn.f32 	%f592, %f1149, %f1156, %f1181;
	fma.rn.f32 	%f593, %f1149, %f1157, %f1180;
	fma.rn.f32 	%f594, %f1149, %f1158, %f1179;
	fma.rn.f32 	%f595, %f1150, %f1159, %f1178;
	fma.rn.f32 	%f596, %f1150, %f1160, %f1177;
	fma.rn.f32 	%f597, %f1150, %f1161, %f1176;
	fma.rn.f32 	%f598, %f1150, %f1162, %f1175;
	fma.rn.f32 	%f599, %f1150, %f1155, %f1174;
	fma.rn.f32 	%f600, %f1150, %f1156, %f1173;
	fma.rn.f32 	%f601, %f1150, %f1157, %f1172;
	fma.rn.f32 	%f602, %f1150, %f1158, %f1171;
	add.s32 	%r70, %r145, 1024;
	// begin inline asm
	ld.shared.v4.f32 {%f443, %f444, %f445, %f446}, [%r70];

	// end inline asm
	add.s32 	%r71, %r145, 1280;
	// begin inline asm
	ld.shared.v4.f32 {%f447, %f448, %f449, %f450}, [%r71];

	// end inline asm
	add.s32 	%r72, %r144, 1024;
	// begin inline asm
	ld.shared.v4.f32 {%f451, %f452, %f453, %f454}, [%r72];

	// end inline asm
	add.s32 	%r73, %r144, 1280;
	// begin inline asm
	ld.shared.v4.f32 {%f455, %f456, %f457, %f458}, [%r73];

	// end inline asm
	fma.rn.f32 	%f603, %f419, %f427, %f539;
	fma.rn.f32 	%f604, %f419, %f428, %f540;
	fma.rn.f32 	%f605, %f419, %f429, %f541;
	fma.rn.f32 	%f606, %f419, %f430, %f542;
	fma.rn.f32 	%f607, %f419, %f431, %f543;
	fma.rn.f32 	%f608, %f419, %f432, %f544;
	fma.rn.f32 	%f609, %f419, %f433, %f545;
	fma.rn.f32 	%f610, %f419, %f434, %f546;
	fma.rn.f32 	%f611, %f420, %f427, %f547;
	fma.rn.f32 	%f612, %f420, %f428, %f548;
	fma.rn.f32 	%f613, %f420, %f429, %f549;
	fma.rn.f32 	%f614, %f420, %f430, %f550;
	fma.rn.f32 	%f615, %f420, %f431, %f551;
	fma.rn.f32 	%f616, %f420, %f432, %f552;
	fma.rn.f32 	%f617, %f420, %f433, %f553;
	fma.rn.f32 	%f618, %f420, %f434, %f554;
	fma.rn.f32 	%f619, %f421, %f427, %f555;
	fma.rn.f32 	%f620, %f421, %f428, %f556;
	fma.rn.f32 	%f621, %f421, %f429, %f557;
	fma.rn.f32 	%f622, %f421, %f430, %f558;
	fma.rn.f32 	%f623, %f421, %f431, %f559;
	fma.rn.f32 	%f624, %f421, %f432, %f560;
	fma.rn.f32 	%f625, %f421, %f433, %f561;
	fma.rn.f32 	%f626, %f421, %f434, %f562;
	fma.rn.f32 	%f627, %f422, %f427, %f563;
	fma.rn.f32 	%f628, %f422, %f428, %f564;
	fma.rn.f32 	%f629, %f422, %f429, %f565;
	fma.rn.f32 	%f630, %f422, %f430, %f566;
	fma.rn.f32 	%f631, %f422, %f431, %f567;
	fma.rn.f32 	%f632, %f422, %f432, %f568;
	fma.rn.f32 	%f633, %f422, %f433, %f569;
	fma.rn.f32 	%f634, %f422, %f434, %f570;
	fma.rn.f32 	%f635, %f423, %f427, %f571;
	fma.rn.f32 	%f636, %f423, %f428, %f572;
	fma.rn.f32 	%f637, %f423, %f429, %f573;
	fma.rn.f32 	%f638, %f423, %f430, %f574;
	fma.rn.f32 	%f639, %f423, %f431, %f575;
	fma.rn.f32 	%f640, %f423, %f432, %f576;
	fma.rn.f32 	%f641, %f423, %f433, %f577;
	fma.rn.f32 	%f642, %f423, %f434, %f578;
	fma.rn.f32 	%f643, %f424, %f427, %f579;
	fma.rn.f32 	%f644, %f424, %f428, %f580;
	fma.rn.f32 	%f645, %f424, %f429, %f581;
	fma.rn.f32 	%f646, %f424, %f430, %f582;
	fma.rn.f32 	%f647, %f424, %f431, %f583;
	fma.rn.f32 	%f648, %f424, %f432, %f584;
	fma.rn.f32 	%f649, %f424, %f433, %f585;
	fma.rn.f32 	%f650, %f424, %f434, %f586;
	fma.rn.f32 	%f651, %f425, %f427, %f587;
	fma.rn.f32 	%f652, %f425, %f428, %f588;
	fma.rn.f32 	%f653, %f425, %f429, %f589;
	fma.rn.f32 	%f654, %f425, %f430, %f590;
	fma.rn.f32 	%f655, %f425, %f431, %f591;
	fma.rn.f32 	%f656, %f425, %f432, %f592;
	fma.rn.f32 	%f657, %f425, %f433, %f593;
	fma.rn.f32 	%f658, %f425, %f434, %f594;
	fma.rn.f32 	%f659, %f426, %f427, %f595;
	fma.rn.f32 	%f660, %f426, %f428, %f596;
	fma.rn.f32 	%f661, %f426, %f429, %f597;
	fma.rn.f32 	%f662, %f426, %f430, %f598;
	fma.rn.f32 	%f663, %f426, %f431, %f599;
	fma.rn.f32 	%f664, %f426, %f432, %f600;
	fma.rn.f32 	%f665, %f426, %f433, %f601;
	fma.rn.f32 	%f666, %f426, %f434, %f602;
	add.s32 	%r74, %r145, 1536;
	// begin inline asm
	ld.shared.v4.f32 {%f459, %f460, %f461, %f462}, [%r74];

	// end inline asm
	add.s32 	%r75, %r145, 1792;
	// begin inline asm
	ld.shared.v4.f32 {%f463, %f464, %f465, %f466}, [%r75];

	// end inline asm
	add.s32 	%r76, %r144, 1536;
	// begin inline asm
	ld.shared.v4.f32 {%f467, %f468, %f469, %f470}, [%r76];

	// end inline asm
	add.s32 	%r77, %r144, 1792;
	// begin inline asm
	ld.shared.v4.f32 {%f471, %f472, %f473, %f474}, [%r77];

	// end inline asm
	fma.rn.f32 	%f667, %f443, %f451, %f603;
	fma.rn.f32 	%f668, %f443, %f452, %f604;
	fma.rn.f32 	%f669, %f443, %f453, %f605;
	fma.rn.f32 	%f670, %f443, %f454, %f606;
	fma.rn.f32 	%f671, %f443, %f455, %f607;
	fma.rn.f32 	%f672, %f443, %f456, %f608;
	fma.rn.f32 	%f673, %f443, %f457, %f609;
	fma.rn.f32 	%f674, %f443, %f458, %f610;
	fma.rn.f32 	%f675, %f444, %f451, %f611;
	fma.rn.f32 	%f676, %f444, %f452, %f612;
	fma.rn.f32 	%f677, %f444, %f453, %f613;
	fma.rn.f32 	%f678, %f444, %f454, %f614;
	fma.rn.f32 	%f679, %f444, %f455, %f615;
	fma.rn.f32 	%f680, %f444, %f456, %f616;
	fma.rn.f32 	%f681, %f444, %f457, %f617;
	fma.rn.f32 	%f682, %f444, %f458, %f618;
	fma.rn.f32 	%f683, %f445, %f451, %f619;
	fma.rn.f32 	%f684, %f445, %f452, %f620;
	fma.rn.f32 	%f685, %f445, %f453, %f621;
	fma.rn.f32 	%f686, %f445, %f454, %f622;
	fma.rn.f32 	%f687, %f445, %f455, %f623;
	fma.rn.f32 	%f688, %f445, %f456, %f624;
	fma.rn.f32 	%f689, %f445, %f457, %f625;
	fma.rn.f32 	%f690, %f445, %f458, %f626;
	fma.rn.f32 	%f691, %f446, %f451, %f627;
	fma.rn.f32 	%f692, %f446, %f452, %f628;
	fma.rn.f32 	%f693, %f446, %f453, %f629;
	fma.rn.f32 	%f694, %f446, %f454, %f630;
	fma.rn.f32 	%f695, %f446, %f455, %f631;
	fma.rn.f32 	%f696, %f446, %f456, %f632;
	fma.rn.f32 	%f697, %f446, %f457, %f633;
	fma.rn.f32 	%f698, %f446, %f458, %f634;
	fma.rn.f32 	%f699, %f447, %f451, %f635;
	fma.rn.f32 	%f700, %f447, %f452, %f636;
	fma.rn.f32 	%f701, %f447, %f453, %f637;
	fma.rn.f32 	%f702, %f447, %f454, %f638;
	fma.rn.f32 	%f703, %f447, %f455, %f639;
	fma.rn.f32 	%f704, %f447, %f456, %f640;
	fma.rn.f32 	%f705, %f447, %f457, %f641;
	fma.rn.f32 	%f706, %f447, %f458, %f642;
	fma.rn.f32 	%f707, %f448, %f451, %f643;
	fma.rn.f32 	%f708, %f448, %f452, %f644;
	fma.rn.f32 	%f709, %f448, %f453, %f645;
	fma.rn.f32 	%f710, %f448, %f454, %f646;
	fma.rn.f32 	%f711, %f448, %f455, %f647;
	fma.rn.f32 	%f712, %f448, %f456, %f648;
	fma.rn.f32 	%f713, %f448, %f457, %f649;
	fma.rn.f32 	%f714, %f448, %f458, %f650;
	fma.rn.f32 	%f715, %f449, %f451, %f651;
	fma.rn.f32 	%f716, %f449, %f452, %f652;
	fma.rn.f32 	%f717, %f449, %f453, %f653;
	fma.rn.f32 	%f718, %f449, %f454, %f654;
	fma.rn.f32 	%f719, %f449, %f455, %f655;
	fma.rn.f32 	%f720, %f449, %f456, %f656;
	fma.rn.f32 	%f721, %f449, %f457, %f657;
	fma.rn.f32 	%f722, %f449, %f458, %f658;
	fma.rn.f32 	%f723, %f450, %f451, %f659;
	fma.rn.f32 	%f724, %f450, %f452, %f660;
	fma.rn.f32 	%f725, %f450, %f453, %f661;
	fma.rn.f32 	%f726, %f450, %f454, %f662;
	fma.rn.f32 	%f727, %f450, %f455, %f663;
	fma.rn.f32 	%f728, %f450, %f456, %f664;
	fma.rn.f32 	%f729, %f450, %f457, %f665;
	fma.rn.f32 	%f730, %f450, %f458, %f666;
	add.s32 	%r78, %r145, 2048;
	// begin inline asm
	ld.shared.v4.f32 {%f475, %f476, %f477, %f478}, [%r78];

	// end inline asm
	add.s32 	%r79, %r145, 2304;
	// begin inline asm
	ld.shared.v4.f32 {%f479, %f480, %f481, %f482}, [%r79];

	// end inline asm
	add.s32 	%r80, %r144, 2048;
	// begin inline asm
	ld.shared.v4.f32 {%f483, %f484, %f485, %f486}, [%r80];

	// end inline asm
	add.s32 	%r81, %r144, 2304;
	// begin inline asm
	ld.shared.v4.f32 {%f487, %f488, %f489, %f490}, [%r81];

	// end inline asm
	fma.rn.f32 	%f731, %f459, %f467, %f667;
	fma.rn.f32 	%f732, %f459, %f468, %f668;
	fma.rn.f32 	%f733, %f459, %f469, %f669;
	fma.rn.f32 	%f734, %f459, %f470, %f670;
	fma.rn.f32 	%f735, %f459, %f471, %f671;
	fma.rn.f32 	%f736, %f459, %f472, %f672;
	fma.rn.f32 	%f737, %f459, %f473, %f673;
	fma.rn.f32 	%f738, %f459, %f474, %f674;
	fma.rn.f32 	%f739, %f460, %f467, %f675;
	fma.rn.f32 	%f740, %f460, %f468, %f676;
	fma.rn.f32 	%f741, %f460, %f469, %f677;
	fma.rn.f32 	%f742, %f460, %f470, %f678;
	fma.rn.f32 	%f743, %f460, %f471, %f679;
	fma.rn.f32 	%f744, %f460, %f472, %f680;
	fma.rn.f32 	%f745, %f460, %f473, %f681;
	fma.rn.f32 	%f746, %f460, %f474, %f682;
	fma.rn.f32 	%f747, %f461, %f467, %f683;
	fma.rn.f32 	%f748, %f461, %f468, %f684;
	fma.rn.f32 	%f749, %f461, %f469, %f685;
	fma.rn.f32 	%f750, %f461, %f470, %f686;
	fma.rn.f32 	%f751, %f461, %f471, %f687;
	fma.rn.f32 	%f752, %f461, %f472, %f688;
	fma.rn.f32 	%f753, %f461, %f473, %f689;
	fma.rn.f32 	%f754, %f461, %f474, %f690;
	fma.rn.f32 	%f755, %f462, %f467, %f691;
	fma.rn.f32 	%f756, %f462, %f468, %f692;
	fma.rn.f32 	%f757, %f462, %f469, %f693;
	fma.rn.f32 	%f758, %f462, %f470, %f694;
	fma.rn.f32 	%f759, %f462, %f471, %f695;
	fma.rn.f32 	%f760, %f462, %f472, %f696;
	fma.rn.f32 	%f761, %f462, %f473, %f697;
	fma.rn.f32 	%f762, %f462, %f474, %f698;
	fma.rn.f32 	%f763, %f463, %f467, %f699;
	fma.rn.f32 	%f764, %f463, %f468, %f700;
	fma.rn.f32 	%f765, %f463, %f469, %f701;
	fma.rn.f32 	%f766, %f463, %f470, %f702;
	fma.rn.f32 	%f767, %f463, %f471, %f703;
	fma.rn.f32 	%f768, %f463, %f472, %f704;
	fma.rn.f32 	%f769, %f463, %f473, %f705;
	fma.rn.f32 	%f770, %f463, %f474, %f706;
	fma.rn.f32 	%f771, %f464, %f467, %f707;
	fma.rn.f32 	%f772, %f464, %f468, %f708;
	fma.rn.f32 	%f773, %f464, %f469, %f709;
	fma.rn.f32 	%f774, %f464, %f470, %f710;
	fma.rn.f32 	%f775, %f464, %f471, %f711;
	fma.rn.f32 	%f776, %f464, %f472, %f712;
	fma.rn.f32 	%f777, %f464, %f473, %f713;
	fma.rn.f32 	%f778, %f464, %f474, %f714;
	fma.rn.f32 	%f779, %f465, %f467, %f715;
	fma.rn.f32 	%f780, %f465, %f468, %f716;
	fma.rn.f32 	%f781, %f465, %f469, %f717;
	fma.rn.f32 	%f782, %f465, %f470, %f718;
	fma.rn.f32 	%f783, %f465, %f471, %f719;
	fma.rn.f32 	%f784, %f465, %f472, %f720;
	fma.rn.f32 	%f785, %f465, %f473, %f721;
	fma.rn.f32 	%f786, %f465, %f474, %f722;
	fma.rn.f32 	%f787, %f466, %f467, %f723;
	fma.rn.f32 	%f788, %f466, %f468, %f724;
	fma.rn.f32 	%f789, %f466, %f469, %f725;
	fma.rn.f32 	%f790, %f466, %f470, %f726;
	fma.rn.f32 	%f791, %f466, %f471, %f727;
	fma.rn.f32 	%f792, %f466, %f472, %f728;
	fma.rn.f32 	%f793, %f466, %f473, %f729;
	fma.rn.f32 	%f794, %f466, %f474, %f730;
	add.s32 	%r82, %r145, 2560;
	// begin inline asm
	ld.shared.v4.f32 {%f491, %f492, %f493, %f494}, [%r82];

	// end inline asm
	add.s32 	%r83, %r145, 2816;
	// begin inline asm
	ld.shared.v4.f32 {%f495, %f496, %f497, %f498}, [%r83];

	// end inline asm
	add.s32 	%r84, %r144, 2560;
	// begin inline asm
	ld.shared.v4.f32 {%f499, %f500, %f501, %f502}, [%r84];

	// end inline asm
	add.s32 	%r85, %r144, 2816;
	// begin inline asm
	ld.shared.v4.f32 {%f503, %f504, %f505, %f506}, [%r85];

	// end inline asm
	fma.rn.f32 	%f795, %f475, %f483, %f731;
	fma.rn.f32 	%f796, %f475, %f484, %f732;
	fma.rn.f32 	%f797, %f475, %f485, %f733;
	fma.rn.f32 	%f798, %f475, %f486, %f734;
	fma.rn.f32 	%f799, %f475, %f487, %f735;
	fma.rn.f32 	%f800, %f475, %f488, %f736;
	fma.rn.f32 	%f801, %f475, %f489, %f737;
	fma.rn.f32 	%f802, %f475, %f490, %f738;
	fma.rn.f32 	%f803, %f476, %f483, %f739;
	fma.rn.f32 	%f804, %f476, %f484, %f740;
	fma.rn.f32 	%f805, %f476, %f485, %f741;
	fma.rn.f32 	%f806, %f476, %f486, %f742;
	fma.rn.f32 	%f807, %f476, %f487, %f743;
	fma.rn.f32 	%f808, %f476, %f488, %f744;
	fma.rn.f32 	%f809, %f476, %f489, %f745;
	fma.rn.f32 	%f810, %f476, %f490, %f746;
	fma.rn.f32 	%f811, %f477, %f483, %f747;
	fma.rn.f32 	%f812, %f477, %f484, %f748;
	fma.rn.f32 	%f813, %f477, %f485, %f749;
	fma.rn.f32 	%f814, %f477, %f486, %f750;
	fma.rn.f32 	%f815, %f477, %f487, %f751;
	fma.rn.f32 	%f816, %f477, %f488, %f752;
	fma.rn.f32 	%f817, %f477, %f489, %f753;
	fma.rn.f32 	%f818, %f477, %f490, %f754;
	fma.rn.f32 	%f819, %f478, %f483, %f755;
	fma.rn.f32 	%f820, %f478, %f484, %f756;
	fma.rn.f32 	%f821, %f478, %f485, %f757;
	fma.rn.f32 	%f822, %f478, %f486, %f758;
	fma.rn.f32 	%f823, %f478, %f487, %f759;
	fma.rn.f32 	%f824, %f478, %f488, %f760;
	fma.rn.f32 	%f825, %f478, %f489, %f761;
	fma.rn.f32 	%f826, %f478, %f490, %f762;
	fma.rn.f32 	%f827, %f479, %f483, %f763;
	fma.rn.f32 	%f828, %f479, %f484, %f764;
	fma.rn.f32 	%f829, %f479, %f485, %f765;
	fma.rn.f32 	%f830, %f479, %f486, %f766;
	fma.rn.f32 	%f831, %f479, %f487, %f767;
	fma.rn.f32 	%f832, %f479, %f488, %f768;
	fma.rn.f32 	%f833, %f479, %f489, %f769;
	fma.rn.f32 	%f834, %f479, %f490, %f770;
	fma.rn.f32 	%f835, %f480, %f483, %f771;
	fma.rn.f32 	%f836, %f480, %f484, %f772;
	fma.rn.f32 	%f837, %f480, %f485, %f773;
	fma.rn.f32 	%f838, %f480, %f486, %f774;
	fma.rn.f32 	%f839, %f480, %f487, %f775;
	fma.rn.f32 	%f840, %f480, %f488, %f776;
	fma.rn.f32 	%f841, %f480, %f489, %f777;
	fma.rn.f32 	%f842, %f480, %f490, %f778;
	fma.rn.f32 	%f843, %f481, %f483, %f779;
	fma.rn.f32 	%f844, %f481, %f484, %f780;
	fma.rn.f32 	%f845, %f481, %f485, %f781;
	fma.rn.f32 	%f846, %f481, %f486, %f782;
	fma.rn.f32 	%f847, %f481, %f487, %f783;
	fma.rn.f32 	%f848, %f481, %f488, %f784;
	fma.rn.f32 	%f849, %f481, %f489, %f785;
	fma.rn.f32 	%f850, %f481, %f490, %f786;
	fma.rn.f32 	%f851, %f482, %f483, %f787;
	fma.rn.f32 	%f852, %f482, %f484, %f788;
	fma.rn.f32 	%f853, %f482, %f485, %f789;
	fma.rn.f32 	%f854, %f482, %f486, %f790;
	fma.rn.f32 	%f855, %f482, %f487, %f791;
	fma.rn.f32 	%f856, %f482, %f488, %f792;
	fma.rn.f32 	%f857, %f482, %f489, %f793;
	fma.rn.f32 	%f858, %f482, %f490, %f794;
	add.s32 	%r86, %r145, 3072;
	// begin inline asm
	ld.shared.v4.f32 {%f507, %f508, %f509, %f510}, [%r86];

	// end inline asm
	add.s32 	%r87, %r145, 3328;
	// begin inline asm
	ld.shared.v4.f32 {%f511, %f512, %f513, %f514}, [%r87];

	// end inline asm
	add.s32 	%r88, %r144, 3072;
	// begin inline asm
	ld.shared.v4.f32 {%f515, %f516, %f517, %f518}, [%r88];

	// end inline asm
	add.s32 	%r89, %r144, 3328;
	// begin inline asm
	ld.shared.v4.f32 {%f519, %f520, %f521, %f522}, [%r89];

	// end inline asm
	fma.rn.f32 	%f859, %f491, %f499, %f795;
	fma.rn.f32 	%f860, %f491, %f500, %f796;
	fma.rn.f32 	%f861, %f491, %f501, %f797;
	fma.rn.f32 	%f862, %f491, %f502, %f798;
	fma.rn.f32 	%f863, %f491, %f503, %f799;
	fma.rn.f32 	%f864, %f491, %f504, %f800;
	fma.rn.f32 	%f865, %f491, %f505, %f801;
	fma.rn.f32 	%f866, %f491, %f506, %f802;
	fma.rn.f32 	%f867, %f492, %f499, %f803;
	fma.rn.f32 	%f868, %f492, %f500, %f804;
	fma.rn.f32 	%f869, %f492, %f501, %f805;
	fma.rn.f32 	%f870, %f492, %f502, %f806;
	fma.rn.f32 	%f871, %f492, %f503, %f807;
	fma.rn.f32 	%f872, %f492, %f504, %f808;
	fma.rn.f32 	%f873, %f492, %f505, %f809;
	fma.rn.f32 	%f874, %f492, %f506, %f810;
	fma.rn.f32 	%f875, %f493, %f499, %f811;
	fma.rn.f32 	%f876, %f493, %f500, %f812;
	fma.rn.f32 	%f877, %f493, %f501, %f813;
	fma.rn.f32 	%f878, %f493, %f502, %f814;
	fma.rn.f32 	%f879, %f493, %f503, %f815;
	fma.rn.f32 	%f880, %f493, %f504, %f816;
	fma.rn.f32 	%f881, %f493, %f505, %f817;
	fma.rn.f32 	%f882, %f493, %f506, %f818;
	fma.rn.f32 	%f883, %f494, %f499, %f819;
	fma.rn.f32 	%f884, %f494, %f500, %f820;
	fma.rn.f32 	%f885, %f494, %f501, %f821;
	fma.rn.f32 	%f886, %f494, %f502, %f822;
	fma.rn.f32 	%f887, %f494, %f503, %f823;
	fma.rn.f32 	%f888, %f494, %f504, %f824;
	fma.rn.f32 	%f889, %f494, %f505, %f825;
	fma.rn.f32 	%f890, %f494, %f506, %f826;
	fma.rn.f32 	%f891, %f495, %f499, %f827;
	fma.rn.f32 	%f892, %f495, %f500, %f828;
	fma.rn.f32 	%f893, %f495, %f501, %f829;
	fma.rn.f32 	%f894, %f495, %f502, %f830;
	fma.rn.f32 	%f895, %f495, %f503, %f831;
	fma.rn.f32 	%f896, %f495, %f504, %f832;
	fma.rn.f32 	%f897, %f495, %f505, %f833;
	fma.rn.f32 	%f898, %f495, %f506, %f834;
	fma.rn.f32 	%f899, %f496, %f499, %f835;
	fma.rn.f32 	%f900, %f496, %f500, %f836;
	fma.rn.f32 	%f901, %f496, %f501, %f837;
	fma.rn.f32 	%f902, %f496, %f502, %f838;
	fma.rn.f32 	%f903, %f496, %f503, %f839;
	fma.rn.f32 	%f904, %f496, %f504, %f840;
	fma.rn.f32 	%f905, %f496, %f505, %f841;
	fma.rn.f32 	%f906, %f496, %f506, %f842;
	fma.rn.f32 	%f907, %f497, %f499, %f843;
	fma.rn.f32 	%f908, %f497, %f500, %f844;
	fma.rn.f32 	%f909, %f497, %f501, %f845;
	fma.rn.f32 	%f910, %f497, %f502, %f846;
	fma.rn.f32 	%f911, %f497, %f503, %f847;
	fma.rn.f32 	%f912, %f497, %f504, %f848;
	fma.rn.f32 	%f913, %f497, %f505, %f849;
	fma.rn.f32 	%f914, %f497, %f506, %f850;
	fma.rn.f32 	%f915, %f498, %f499, %f851;
	fma.rn.f32 	%f916, %f498, %f500, %f852;
	fma.rn.f32 	%f917, %f498, %f501, %f853;
	fma.rn.f32 	%f918, %f498, %f502, %f854;
	fma.rn.f32 	%f919, %f498, %f503, %f855;
	fma.rn.f32 	%f920, %f498, %f504, %f856;
	fma.rn.f32 	%f921, %f498, %f505, %f857;
	fma.rn.f32 	%f922, %f498, %f506, %f858;
	add.s32 	%r90, %r145, 3584;
	// begin inline asm
	ld.shared.v4.f32 {%f523, %f524, %f525, %f526}, [%r90];

	// end inline asm
	add.s32 	%r91, %r145, 3840;
	// begin inline asm
	ld.shared.v4.f32 {%f527, %f528, %f529, %f530}, [%r91];

	// end inline asm
	add.s32 	%r92, %r144, 3584;
	// begin inline asm
	ld.shared.v4.f32 {%f531, %f532, %f533, %f534}, [%r92];

	// end inline asm
	add.s32 	%r93, %r144, 3840;
	// begin inline asm
	ld.shared.v4.f32 {%f535, %f536, %f537, %f538}, [%r93];

	// end inline asm
	fma.rn.f32 	%f177, %f507, %f515, %f859;
	fma.rn.f32 	%f178, %f507, %f516, %f860;
	fma.rn.f32 	%f179, %f507, %f517, %f861;
	fma.rn.f32 	%f180, %f507, %f518, %f862;
	fma.rn.f32 	%f181, %f507, %f519, %f863;
	fma.rn.f32 	%f182, %f507, %f520, %f864;
	fma.rn.f32 	%f183, %f507, %f521, %f865;
	fma.rn.f32 	%f184, %f507, %f522, %f866;
	fma.rn.f32 	%f185, %f508, %f515, %f867;
	fma.rn.f32 	%f186, %f508, %f516, %f868;
	fma.rn.f32 	%f187, %f508, %f517, %f869;
	fma.rn.f32 	%f188, %f508, %f518, %f870;
	fma.rn.f32 	%f189, %f508, %f519, %f871;
	fma.rn.f32 	%f190, %f508, %f520, %f872;
	fma.rn.f32 	%f191, %f508, %f521, %f873;
	fma.rn.f32 	%f192, %f508, %f522, %f874;
	fma.rn.f32 	%f193, %f509, %f515, %f875;
	fma.rn.f32 	%f194, %f509, %f516, %f876;
	fma.rn.f32 	%f195, %f509, %f517, %f877;
	fma.rn.f32 	%f196, %f509, %f518, %f878;
	fma.rn.f32 	%f197, %f509, %f519, %f879;
	fma.rn.f32 	%f198, %f509, %f520, %f880;
	fma.rn.f32 	%f199, %f509, %f521, %f881;
	fma.rn.f32 	%f200, %f509, %f522, %f882;
	fma.rn.f32 	%f201, %f510, %f515, %f883;
	fma.rn.f32 	%f202, %f510, %f516, %f884;
	fma.rn.f32 	%f203, %f510, %f517, %f885;
	fma.rn.f32 	%f204, %f510, %f518, %f886;
	fma.rn.f32 	%f205, %f510, %f519, %f887;
	fma.rn.f32 	%f206, %f510, %f520, %f888;
	fma.rn.f32 	%f207, %f510, %f521, %f889;
	fma.rn.f32 	%f208, %f510, %f522, %f890;
	fma.rn.f32 	%f209, %f511, %f515, %f891;
	fma.rn.f32 	%f210, %f511, %f516, %f892;
	fma.rn.f32 	%f211, %f511, %f517, %f893;
	fma.rn.f32 	%f212, %f511, %f518, %f894;
	fma.rn.f32 	%f213, %f511, %f519, %f895;
	fma.rn.f32 	%f214, %f511, %f520, %f896;
	fma.rn.f32 	%f215, %f511, %f521, %f897;
	fma.rn.f32 	%f216, %f511, %f522, %f898;
	fma.rn.f32 	%f217, %f512, %f515, %f899;
	fma.rn.f32 	%f218, %f512, %f516, %f900;
	fma.rn.f32 	%f219, %f512, %f517, %f901;
	fma.rn.f32 	%f220, %f512, %f518, %f902;
	fma.rn.f32 	%f221, %f512, %f519, %f903;
	fma.rn.f32 	%f222, %f512, %f520, %f904;
	fma.rn.f32 	%f223, %f512, %f521, %f905;
	fma.rn.f32 	%f224, %f512, %f522, %f906;
	fma.rn.f32 	%f225, %f513, %f515, %f907;
	fma.rn.f32 	%f226, %f513, %f516, %f908;
	fma.rn.f32 	%f227, %f513, %f517, %f909;
	fma.rn.f32 	%f228, %f513, %f518, %f910;
	fma.rn.f32 	%f229, %f513, %f519, %f911;
	fma.rn.f32 	%f230, %f513, %f520, %f912;
	fma.rn.f32 	%f231, %f513, %f521, %f913;
	fma.rn.f32 	%f232, %f513, %f522, %f914;
	fma.rn.f32 	%f233, %f514, %f515, %f915;
	fma.rn.f32 	%f234, %f514, %f516, %f916;
	fma.rn.f32 	%f235, %f514, %f517, %f917;
	fma.rn.f32 	%f236, %f514, %f518, %f918;
	fma.rn.f32 	%f237, %f514, %f519, %f919;
	fma.rn.f32 	%f238, %f514, %f520, %f920;
	fma.rn.f32 	%f239, %f514, %f521, %f921;
	fma.rn.f32 	%f240, %f514, %f522, %f922;
	@%p2 bra 	$L__BB0_6;
	// begin inline asm
	st.shared.v4.f32 [%r146], {%f1166, %f1165, %f1164, %f1163};

	// end inline asm
	// begin inline asm
	st.shared.f32 [%r147], %f1170;

	// end inline asm
	add.s32 	%r96, %r147, 128;
	// begin inline asm
	st.shared.f32 [%r96], %f1169;

	// end inline asm
	add.s32 	%r97, %r147, 256;
	// begin inline asm
	st.shared.f32 [%r97], %f1168;

	// end inline asm
	add.s32 	%r98, %r147, 384;
	// begin inline asm
	st.shared.f32 [%r98], %f1167;

	// end inline asm
	bar.sync 	0;
	add.s64 	%rd143, %rd143, 32;
	add.s64 	%rd144, %rd144, %rd41;
	xor.b32  	%r146, %r146, 8192;
	xor.b32  	%r147, %r147, 4096;
	xor.b32  	%r145, %r145, 8192;
	xor.b32  	%r144, %r144, 4096;
$L__BB0_6:
	// begin inline asm
	ld.shared.v4.f32 {%f1151, %f1152, %f1153, %f1154}, [%r145];

	// end inline asm
	add.s32 	%r100, %r145, 256;
	// begin inline asm
	ld.shared.v4.f32 {%f1147, %f1148, %f1149, %f1150}, [%r100];

	// end inline asm
	// begin inline asm
	ld.shared.v4.f32 {%f1159, %f1160, %f1161, %f1162}, [%r144];

	// end inline asm
	add.s32 	%r102, %r144, 256;
	// begin inline asm
	ld.shared.v4.f32 {%f1155, %f1156, %f1157, %f1158}, [%r102];

	// end inline asm
	fma.rn.f32 	%f1234, %f523, %f531, %f177;
	fma.rn.f32 	%f1233, %f523, %f532, %f178;
	fma.rn.f32 	%f1232, %f523, %f533, %f179;
	fma.rn.f32 	%f1231, %f523, %f534, %f180;
	fma.rn.f32 	%f1230, %f523, %f535, %f181;
	fma.rn.f32 	%f1229, %f523, %f536, %f182;
	fma.rn.f32 	%f1228, %f523, %f537, %f183;
	fma.rn.f32 	%f1227, %f523, %f538, %f184;
	fma.rn.f32 	%f1226, %f524, %f531, %f185;
	fma.rn.f32 	%f1225, %f524, %f532, %f186;
	fma.rn.f32 	%f1224, %f524, %f533, %f187;
	fma.rn.f32 	%f1223, %f524, %f534, %f188;
	fma.rn.f32 	%f1222, %f524, %f535, %f189;
	fma.rn.f32 	%f1221, %f524, %f536, %f190;
	fma.rn.f32 	%f1220, %f524, %f537, %f191;
	fma.rn.f32 	%f1219, %f524, %f538, %f192;
	fma.rn.f32 	%f1218, %f525, %f531, %f193;
	fma.rn.f32 	%f1217, %f525, %f532, %f194;
	fma.rn.f32 	%f1216, %f525, %f533, %f195;
	fma.rn.f32 	%f1215, %f525, %f534, %f196;
	fma.rn.f32 	%f1214, %f525, %f535, %f197;
	fma.rn.f32 	%f1213, %f525, %f536, %f198;
	fma.rn.f32 	%f1212, %f525, %f537, %f199;
	fma.rn.f32 	%f1211, %f525, %f538, %f200;
	fma.rn.f32 	%f1210, %f526, %f531, %f201;
	fma.rn.f32 	%f1209, %f526, %f532, %f202;
	fma.rn.f32 	%f1208, %f526, %f533, %f203;
	fma.rn.f32 	%f1207, %f526, %f534, %f204;
	fma.rn.f32 	%f1206, %f526, %f535, %f205;
	fma.rn.f32 	%f1205, %f526, %f536, %f206;
	fma.rn.f32 	%f1204, %f526, %f537, %f207;
	fma.rn.f32 	%f1203, %f526, %f538, %f208;
	fma.rn.f32 	%f1202, %f527, %f531, %f209;
	fma.rn.f32 	%f1201, %f527, %f532, %f210;
	fma.rn.f32 	%f1200, %f527, %f533, %f211;
	fma.rn.f32 	%f1199, %f527, %f534, %f212;
	fma.rn.f32 	%f1198, %f527, %f535, %f213;
	fma.rn.f32 	%f1197, %f527, %f536, %f214;
	fma.rn.f32 	%f1196, %f527, %f537, %f215;
	fma.rn.f32 	%f1195, %f527, %f538, %f216;
	fma.rn.f32 	%f1194, %f528, %f531, %f217;
	fma.rn.f32 	%f1193, %f528, %f532, %f218;
	fma.rn.f32 	%f1192, %f528, %f533, %f219;
	fma.rn.f32 	%f1191, %f528, %f534, %f220;
	fma.rn.f32 	%f1190, %f528, %f535, %f221;
	fma.rn.f32 	%f1189, %f528, %f536, %f222;
	fma.rn.f32 	%f1188, %f528, %f537, %f223;
	fma.rn.f32 	%f1187, %f528, %f538, %f224;
	fma.rn.f32 	%f1186, %f529, %f531, %f225;
	fma.rn.f32 	%f1185, %f529, %f532, %f226;
	fma.rn.f32 	%f1184, %f529, %f533, %f227;
	fma.rn.f32 	%f1183, %f529, %f534, %f228;
	fma.rn.f32 	%f1182, %f529, %f535, %f229;
	fma.rn.f32 	%f1181, %f529, %f536, %f230;
	fma.rn.f32 	%f1180, %f529, %f537, %f231;
	fma.rn.f32 	%f1179, %f529, %f538, %f232;
	fma.rn.f32 	%f1178, %f530, %f531, %f233;
	fma.rn.f32 	%f1177, %f530, %f532, %f234;
	fma.rn.f32 	%f1176, %f530, %f533, %f235;
	fma.rn.f32 	%f1175, %f530, %f534, %f236;
	fma.rn.f32 	%f1174, %f530, %f535, %f237;
	fma.rn.f32 	%f1173, %f530, %f536, %f238;
	fma.rn.f32 	%f1172, %f530, %f537, %f239;
	fma.rn.f32 	%f1171, %f530, %f538, %f240;
	add.s32 	%r139, %r139, 8;
	setp.lt.s32 	%p4, %r139, %r31;
	@%p4 bra 	$L__BB0_2;
$L__BB0_7:
	ld.param.u64 	%rd140, [_Z5sgemmILi128EEviiiPfS0_S0__param_5];
	and.b32  	%r121, %r62, 3840;
	or.b32  	%r122, %r121, %r9;
	mul.wide.u32 	%rd118, %r122, 4;
	cvt.u64.u32 	%rd119, %r58;
	cvta.shared.u64 	%rd120, %rd119;
	add.s64 	%rd53, %rd120, %rd118;
	// begin inline asm
	{.reg .u64 u64addr;
cvta.to.shared.u64 u64addr, %rd53;
cvt.u32.u64 %r103, u64addr;
}
	// end inline asm
	and.b32  	%r124, %r62, 3584;
	or.b32  	%r125, %r124, %r4;
	shl.b32 	%r126, %r125, 2;
	add.s32 	%r127, %r58, %r126;
	mul.lo.s32 	%r128, %r30, %r2;
	cvt.s64.s32 	%rd121, %r128;
	cvt.u64.u32 	%rd122, %r3;
	add.s64 	%rd123, %rd121, %rd122;
	and.b32  	%r129, %r7, 56;
	mul.lo.s32 	%r130, %r129, %r30;
	cvt.s64.s32 	%rd124, %r130;
	add.s64 	%rd125, %rd123, %rd124;
	bar.sync 	0;
	// begin inline asm
	st.shared.v4.f32 [%r103], {%f1234, %f1233, %f1232, %f1231};

	// end inline asm
	add.s32 	%r117, %r103, 256;
	// begin inline asm
	st.shared.v4.f32 [%r117], {%f1226, %f1225, %f1224, %f1223};

	// end inline asm
	add.s32 	%r118, %r103, 512;
	// begin inline asm
	st.shared.v4.f32 [%r118], {%f1218, %f1217, %f1216, %f1215};

	// end inline asm
	add.s32 	%r119, %r103, 768;
	// begin inline asm
	st.shared.v4.f32 [%r119], {%f1210, %f1209, %f1208, %f1207};

	// end inline asm
	bar.sync 	0;
	cvt.u64.u32 	%rd126, %r4;
	add.s64 	%rd127, %rd125, %rd126;
	shl.b64 	%rd128, %rd127, 2;
	add.s64 	%rd54, %rd140, %rd128;
	ld.shared.f32 	%f963, [%r127];
	// begin inline asm
	{ .reg .pred p;
st.global.f32 [%rd54], %f963;}

	// end inline asm
	add.s64 	%rd55, %rd54, 128;
	ld.shared.f32 	%f964, [%r127+128];
	// begin inline asm
	{ .reg .pred p;
st.global.f32 [%rd55], %f964;}

	// end inline asm
	mul.wide.s32 	%rd129, %r30, 4;
	add.s64 	%rd56, %rd54, %rd129;
	ld.shared.f32 	%f965, [%r127+256];
	// begin inline asm
	{ .reg .pred p;
st.global.f32 [%rd56], %f965;}

	// end inline asm
	add.s64 	%rd57, %rd56, 128;
	ld.shared.f32 	%f966, [%r127+384];
	// begin inline asm
	{ .reg .pred p;
st.global.f32 [%rd57], %f966;}

	// end inline asm
	shl.b32 	%r131, %r30, 1;
	mul.wide.s32 	%rd130, %r131, 4;
	add.s64 	%rd58, %rd54, %rd130;
	ld.shared.f32 	%f967, [%r127+512];
	// begin inline asm
	{ .reg .pred p;
st.global.f32 [%rd58], %f967;}

	// end inline asm
	add.s64 	%rd59, %rd58, 128;
	ld.shared.f32 	%f968, [%r127+640];
	// begin inline asm
	{ .reg .pred p;
st.global.f32 [%rd59], %f968;}

	// end inline asm
	mul.lo.s32 	%r132, %r30, 3;
	mul.wide.s32 	%rd131, %r132, 4;
	add.s64 	%rd60, %rd54, %rd131;
	ld.shared.f32 	%f969, [%r127+768];
	// begin inline asm
	{ .reg .pred p;
st.global.f32 [%rd60], %f969;}

	// end inline asm
	add.s64 	%rd61, %rd60, 128;
	ld.shared.f32 	%f970, [%r127+896];
	// begin inline asm
	{ .reg .pred p;
st.global.f32 [%rd61], %f970;}

	// end inline asm
	shl.b32 	%r133, %r30, 2;
	mul.wide.s32 	%rd132, %r133, 4;
	add.s64 	%rd62, %rd54, %rd132;
	ld.shared.f32 	%f971, [%r127+1024];
	// begin inline asm
	{ .reg .pred p;
st.global.f32 [%rd62], %f971;}

	// end inline asm
	add.s64 	%rd63, %rd62, 128;
	ld.shared.f32 	%f972, [%r127+1152];
	// begin inline asm
	{ .reg .pred p;
st.global.f32 [%rd63], %f972;}

	// end inline asm
	mul.lo.s32 	%r134, %r30, 5;
	mul.wide.s32 	%rd133, %r134, 4;
	add.s64 	%rd64, %rd54, %rd133;
	ld.shared.f32 	%f973, [%r127+1280];
	// begin inline asm
	{ .reg .pred p;
st.global.f32 [%rd64], %f973;}

	// end inline asm
	add.s64 	%rd65, %rd64, 128;
	ld.shared.f32 	%f974, [%r127+1408];
	// begin inline asm
	{ .reg .pred p;
st.global.f32 [%rd65], %f974;}

	// end inline asm
	mul.lo.s32 	%r135, %r30, 6;
	mul.wide.s32 	%rd134, %r135, 4;
	add.s64 	%rd66, %rd54, %rd134;
	ld.shared.f32 	%f975, [%r127+1536];
	// begin inline asm
	{ .reg .pred p;
st.global.f32 [%rd66], %f975;}

	// end inline asm
	add.s64 	%rd67, %rd66, 128;
	ld.shared.f32 	%f976, [%r127+1664];
	// begin inline asm
	{ .reg .pred p;
st.global.f32 [%rd67], %f976;}

	// end inline asm
	mul.lo.s32 	%r136, %r30, 7;
	mul.wide.s32 	%rd135, %r136, 4;
	add.s64 	%rd68, %rd54, %rd135;
	ld.shared.f32 	%f977, [%r127+1792];
	// begin inline asm
	{ .reg .pred p;
st.global.f32 [%rd68], %f977;}

	// end inline asm
	add.s64 	%rd69, %rd68, 128;
	ld.shared.f32 	%f978, [%r127+1920];
	// begin inline asm
	{ .reg .pred p;
st.global.f32 [%rd69], %f978;}

	// end inline asm
	bar.sync 	0;
	// begin inline asm
	st.shared.v4.f32 [%r103], {%f1230, %f1229, %f1228, %f1227};

	// end inline asm
	// begin inline asm
	st.shared.v4.f32 [%r117], {%f1222, %f1221, %f1220, %f1219};

	// end inline asm
	// begin inline asm
	st.shared.v4.f32 [%r118], {%f1214, %f1213, %f1212, %f1211};

	// end inline asm
	// begin inline asm
	st.shared.v4.f32 [%r119], {%f1206, %f1205, %f1204, %f1203};

	// end inline asm
	bar.sync 	0;
	add.s64 	%rd70, %rd54, 256;
	ld.shared.f32 	%f995, [%r127];
	// begin inline asm
	{ .reg .pred p;
st.global.f32 [%rd70], %f995;}

	// end inline asm
	add.s64 	%rd71, %rd54, 384;
	ld.shared.f32 	%f996, [%r127+128];
	// begin inline asm
	{ .reg .pred p;
st.global.f32 [%rd71], %f996;}

	// end inline asm
	add.s64 	%rd72, %rd56, 256;
	ld.shared.f32 	%f997, [%r127+256];
	// begin inline asm
	{ .reg .pred p;
st.global.f32 [%rd72], %f997;}

	// end inline asm
	add.s64 	%rd73, %rd56, 384;
	ld.shared.f32 	%f998, [%r127+384];
	// begin inline asm
	{ .reg .pred p;
st.global.f32 [%rd73], %f998;}

	// end inline asm
	add.s64 	%rd74, %rd58, 256;
	ld.shared.f32 	%f999, [%r127+512];
	// begin inline asm
	{ .reg .pred p;
st.global.f32 [%rd74], %f999;}

	// end inline asm
	add.s64 	%rd75, %rd58, 384;
	ld.shared.f32 	%f1000, [%r127+640];
	// begin inline asm
	{ .reg .pred p;
st.global.f32 [%rd75], %f1000;}

	// end inline asm
	add.s64 	%rd76, %rd60, 256;
	ld.shared.f32 	%f1001, [%r127+768];
	// begin inline asm
	{ .reg .pred p;
st.global.f32 [%rd76], %f1001;}

	// end inline asm
	add.s64 	%rd77, %rd60, 384;
	ld.shared.f32 	%f1002, [%r127+896];
	// begin inline asm
	{ .reg .pred p;
st.global.f32 [%rd77], %f1002;}

	// end inline asm
	add.s64 	%rd78, %rd62, 256;
	ld.shared.f32 	%f1003, [%r127+1024];
	// begin inline asm
	{ .reg .pred p;
st.global.f32 [%rd78], %f1003;}

	// end inline asm
	add.s64 	%rd79, %rd62, 384;
	ld.shared.f32 	%f1004, [%r127+1152];
	// begin inline asm
	{ .reg .pred p;
st.global.f32 [%rd79], %f1004;}

	// end inline asm
	add.s64 	%rd80, %rd64, 256;
	ld.shared.f32 	%f1005, [%r127+1280];
	// begin inline asm
	{ .reg .pred p;
st.global.f32 [%rd80], %f1005;}

	// end inline asm
	add.s64 	%rd81, %rd64, 384;
	ld.shared.f32 	%f1006, [%r127+1408];
	// begin inline asm
	{ .reg .pred p;
st.global.f32 [%rd81], %f1006;}

	// end inline asm
	add.s64 	%rd82, %rd66, 256;
	ld.shared.f32 	%f1007, [%r127+1536];
	// begin inline asm
	{ .reg .pred p;
st.global.f32 [%rd82], %f1007;}

	// end inline asm
	add.s64 	%rd83, %rd66, 384;
	ld.shared.f32 	%f1008, [%r127+1664];
	// begin inline asm
	{ .reg .pred p;
st.global.f32 [%rd83], %f1008;}

	// end inline asm
	add.s64 	%rd84, %rd68, 256;
	ld.shared.f32 	%f1009, [%r127+1792];
	// begin inline asm
	{ .reg .pred p;
st.global.f32 [%rd84], %f1009;}

	// end inline asm
	add.s64 	%rd85, %rd68, 384;
	ld.shared.f32 	%f1010, [%r127+1920];
	// begin inline asm
	{ .reg .pred p;
st.global.f32 [%rd85], %f1010;}

	// end inline asm
	shl.b32 	%r137, %r30, 6;
	add.s32 	%r138, %r130, %r137;
	cvt.s64.s32 	%rd136, %r138;
	add.s64 	%rd137, %rd123, %rd136;
	bar.sync 	0;
	// begin inline asm
	st.shared.v4.f32 [%r103], {%f1202, %f1201, %f1200, %f1199};

	// end inline asm
	// begin inline asm
	st.shared.v4.f32 [%r117], {%f1194, %f1193, %f1192, %f1191};

	// end inline asm
	// begin inline asm
	st.shared.v4.f32 [%r118], {%f1186, %f1185, %f1184, %f1183};

	// end inline asm
	// begin inline asm
	st.shared.v4.f32 [%r119], {%f1178, %f1177, %f1176, %f1175};

	// end inline asm
	bar.sync 	0;
	add.s64 	%rd138, %rd137, %rd126;
	shl.b64 	%rd139, %rd138, 2;
	add.s64 	%rd86, %rd140, %rd139;
	ld.shared.f32 	%f1027, [%r127];
	// begin inline asm
	{ .reg .pred p;
st.global.f32 [%rd86], %f1027;}

	// end inline asm
	add.s64 	%rd87, %rd86, 128;
	ld.shared.f32 	%f1028, [%r127+128];
	// begin inline asm
	{ .reg .pred p;
st.global.f32 [%rd87], %f1028;}

	// end inline asm
	add.s64 	%rd88, %rd86, %rd129;
	ld.shared.f32 	%f1029, [%r127+256];
	// begin inline asm
	{ .reg .pred p;
st.global.f32 [%rd88], %f1029;}

	// end inline asm
	add.s64 	%rd89, %rd88, 128;
	ld.shared.f32 	%f1030, [%r127+384];
	// begin inline asm
	{ .reg .pred p;
st.global.f32 [%rd89], %f1030;}

	// end inline asm
	add.s64 	%rd90, %rd86, %rd130;
	ld.shared.f32 	%f1031, [%r127+512];
	// begin inline asm
	{ .reg .pred p;
st.global.f32 [%rd90], %f1031;}

	// end inline asm
	add.s64 	%rd91, %rd90, 128;
	ld.shared.f32 	%f1032, [%r127+640];
	// begin inline asm
	{ .reg .pred p;
st.global.f32 [%rd91], %f1032;}

	// end inline asm
	add.s64 	%rd92, %rd86, %rd131;
	ld.shared.f32 	%f1033, [%r127+768];
	// begin inline asm
	{ .reg .pred p;
st.global.f32 [%rd92], %f1033;}

	// end inline asm
	add.s64 	%rd93, %rd92, 128;
	ld.shared.f32 	%f1034, [%r127+896];
	// begin inline asm
	{ .reg .pred p;
st.global.f32 [%rd93], %f1034;}

	// end inline asm
	add.s64 	%rd94, %rd86, %rd132;
	ld.shared.f32 	%f1035, [%r127+1024];
	// begin inline asm
	{ .reg .pred p;
st.global.f32 [%rd94], %f1035;}

	// end inline asm
	add.s64 	%rd95, %rd94, 128;
	ld.shared.f32 	%f1036, [%r127+1152];
	// begin inline asm
	{ .reg .pred p;
st.global.f32 [%rd95], %f1036;}

	// end inline asm
	add.s64 	%rd96, %rd86, %rd133;
	ld.shared.f32 	%f1037, [%r127+1280];
	// begin inline asm
	{ .reg .pred p;
st.global.f32 [%rd96], %f1037;}

	// end inline asm
	add.s64 	%rd97, %rd96, 128;
	ld.shared.f32 	%f1038, [%r127+1408];
	// begin inline asm
	{ .reg .pred p;
st.global.f32 [%rd97], %f1038;}

	// end inline asm
	add.s64 	%rd98, %rd86, %rd134;
	ld.shared.f32 	%f1039, [%r127+1536];
	// begin inline asm
	{ .reg .pred p;
st.global.f32 [%rd98], %f1039;}

	// end inline asm
	add.s64 	%rd99, %rd98, 128;
	ld.shared.f32 	%f1040, [%r127+1664];
	// begin inline asm
	{ .reg .pred p;
st.global.f32 [%rd99], %f1040;}

	// end inline asm
	add.s64 	%rd100, %rd86, %rd135;
	ld.shared.f32 	%f1041, [%r127+1792];
	// begin inline asm
	{ .reg .pred p;
st.global.f32 [%rd100], %f1041;}

	// end inline asm
	add.s64 	%rd101, %rd100, 128;
	ld.shared.f32 	%f1042, [%r127+1920];
	// begin inline asm
	{ .reg .pred p;
st.global.f32 [%rd101], %f1042;}

	// end inline asm
	bar.sync 	0;
	// begin inline asm
	st.shared.v4.f32 [%r103], {%f1198, %f1197, %f1196, %f1195};

	// end inline asm
	// begin inline asm
	st.shared.v4.f32 [%r117], {%f1190, %f1189, %f1188, %f1187};

	// end inline asm
	// begin inline asm
	st.shared.v4.f32 [%r118], {%f1182, %f1181, %f1180, %f1179};

	// end inline asm
	// begin inline asm
	st.shared.v4.f32 [%r119], {%f1174, %f1173, %f1172, %f1171};

	// end inline asm
	bar.sync 	0;
	add.s64 	%rd102, %rd86, 256;
	ld.shared.f32 	%f1059, [%r127];
	// begin inline asm
	{ .reg .pred p;
st.global.f32 [%rd102], %f1059;}

	// end inline asm
	add.s64 	%rd103, %rd86, 384;
	ld.shared.f32 	%f1060, [%r127+128];
	// begin inline asm
	{ .reg .pred p;
st.global.f32 [%rd103], %f1060;}

	// end inline asm
	add.s64 	%rd104, %rd88, 256;
	ld.shared.f32 	%f1061, [%r127+256];
	// begin inline asm
	{ .reg .pred p;
st.global.f32 [%rd104], %f1061;}

	// end inline asm
	add.s64 	%rd105, %rd88, 384;
	ld.shared.f32 	%f1062, [%r127+384];
	// begin inline asm
	{ .reg .pred p;
st.global.f32 [%rd105], %f1062;}

	// end inline asm
	add.s64 	%rd106, %rd90, 256;
	ld.shared.f32 	%f1063, [%r127+512];
	// begin inline asm
	{ .reg .pred p;
st.global.f32 [%rd106], %f1063;}

	// end inline asm
	add.s64 	%rd107, %rd90, 384;
	ld.shared.f32 	%f1064, [%r127+640];
	// begin inline asm
	{ .reg .pred p;
st.global.f32 [%rd107], %f1064;}

	// end inline asm
	add.s64 	%rd108, %rd92, 256;
	ld.shared.f32 	%f1065, [%r127+768];
	// begin inline asm
	{ .reg .pred p;
st.global.f32 [%rd108], %f1065;}

	// end inline asm
	add.s64 	%rd109, %rd92, 384;
	ld.shared.f32 	%f1066, [%r127+896];
	// begin inline asm
	{ .reg .pred p;
st.global.f32 [%rd109], %f1066;}

	// end inline asm
	add.s64 	%rd110, %rd94, 256;
	ld.shared.f32 	%f1067, [%r127+1024];
	// begin inline asm
	{ .reg .pred p;
st.global.f32 [%rd110], %f1067;}

	// end inline asm
	add.s64 	%rd111, %rd94, 384;
	ld.shared.f32 	%f1068, [%r127+1152];
	// begin inline asm
	{ .reg .pred p;
st.global.f32 [%rd111], %f1068;}

	// end inline asm
	add.s64 	%rd112, %rd96, 256;
	ld.shared.f32 	%f1069, [%r127+1280];
	// begin inline asm
	{ .reg .pred p;
st.global.f32 [%rd112], %f1069;}

	// end inline asm
	add.s64 	%rd113, %rd96, 384;
	ld.shared.f32 	%f1070, [%r127+1408];
	// begin inline asm
	{ .reg .pred p;
st.global.f32 [%rd113], %f1070;}

	// end inline asm
	add.s64 	%rd114, %rd98, 256;
	ld.shared.f32 	%f1071, [%r127+1536];
	// begin inline asm
	{ .reg .pred p;
st.global.f32 [%rd114], %f1071;}

	// end inline asm
	add.s64 	%rd115, %rd98, 384;
	ld.shared.f32 	%f1072, [%r127+1664];
	// begin inline asm
	{ .reg .pred p;
st.global.f32 [%rd115], %f1072;}

	// end inline asm
	add.s64 	%rd116, %rd100, 256;
	ld.shared.f32 	%f1073, [%r127+1792];
	// begin inline asm
	{ .reg .pred p;
st.global.f32 [%rd116], %f1073;}

	// end inline asm
	add.s64 	%rd117, %rd100, 384;
	ld.shared.f32 	%f1074, [%r127+1920];
	// begin inline asm
	{ .reg .pred p;
st.global.f32 [%rd117], %f1074;}

	// end inline asm
	ret;

}


// ===== COMPILED SASS (sm_100) =====

	.target	sm_100

	.elftype	@"ET_EXEC"


//--------------------- .note.nv.tkinfo           --------------------------
	.section	.note.nv.tkinfo,"",@"SHT_NOTE"
	.sectionflags	@"SHF_NOTE_NV_TKINFO"
	.tkinfo
        /*0018*/ 	.word	0x00000002
        /*0030*/ 	.string	""
        /*0030*/ 	.string	"ptxas"
        /*0030*/ 	.string	"Cuda compilation tools, release 13.0, V13.0.88"
        /*0030*/ 	.string	"Build cuda_13.0.r13.0/compiler.36424714_0"
        /*0030*/ 	.string	"-arch sm_100 -m 64 "



//--------------------- .note.nv.cuinfo           --------------------------
	.section	.note.nv.cuinfo,"",@"SHT_NOTE"
	.sectionflags	@"SHF_NOTE_NV_CUINFO"
        /*0018*/ 	.short	0x0002
        /*001a*/ 	.short	0x0064
        /*001c*/ 	.short	0x0082
	.zero		2


//--------------------- .nv.info                  --------------------------
	.section	.nv.info,"",@"SHT_CUDA_INFO"
	.align	4


	//----- nvinfo : EIATTR_REGCOUNT
	.align		4
        /*0000*/ 	.byte	0x04, 0x2f
        /*0002*/ 	.short	(.L_1 - .L_0)
	.align		4
.L_0:
        /*0004*/ 	.word	index@(_Z5sgemmILi128EEviiiPfS0_S0_)
        /*0008*/ 	.word	0x0000007b


	//----- nvinfo : EIATTR_FRAME_SIZE
	.align		4
.L_1:
        /*000c*/ 	.byte	0x04, 0x11
        /*000e*/ 	.short	(.L_3 - .L_2)
	.align		4
.L_2:
        /*0010*/ 	.word	index@(_Z5sgemmILi128EEviiiPfS0_S0_)
        /*0014*/ 	.word	0x00000000


	//----- nvinfo : EIATTR_MIN_STACK_SIZE
	.align		4
.L_3:
        /*0018*/ 	.byte	0x04, 0x12
        /*001a*/ 	.short	(.L_5 - .L_4)
	.align		4
.L_4:
        /*001c*/ 	.word	index@(_Z5sgemmILi128EEviiiPfS0_S0_)
        /*0020*/ 	.word	0x00000000
.L_5:


//--------------------- .nv.compat                --------------------------
	.section	.nv.compat,"",@"SHT_CUDA_COMPAT_INFO"
	.align	4
        /*0000*/ 	.byte	0x02, 0x09, 0x00, 0x00, 0x02, 0x02, 0x01, 0x00, 0x02, 0x05, 0x05, 0x00, 0x03, 0x07, 0x01, 0x01
        /*0010*/ 	.byte	0x02, 0x03, 0x00, 0x00, 0x02, 0x06, 0x01, 0x00, 0x04, 0x0b, 0x08, 0x00, 0x09, 0x00, 0x00, 0x00
        /*0020*/ 	.byte	0x00, 0x00, 0x00, 0x00


//--------------------- .nv.info._Z5sgemmILi128EEviiiPfS0_S0_ --------------------------
	.section	.nv.info._Z5sgemmILi128EEviiiPfS0_S0_,"",@"SHT_CUDA_INFO"
	.sectionflags	@""
	.align	4


	//----- nvinfo : EIATTR_CUDA_API_VERSION
	.align		4
        /*0000*/ 	.byte	0x04, 0x37
        /*0002*/ 	.short	(.L_7 - .L_6)
.L_6:
        /*0004*/ 	.word	0x00000082


	//----- nvinfo : EIATTR_KPARAM_INFO
	.align		4
.L_7:
        /*0008*/ 	.byte	0x04, 0x17
        /*000a*/ 	.short	(.L_9 - .L_8)
.L_8:
        /*000c*/ 	.word	0x00000000
        /*0010*/ 	.short	0x0005
        /*0012*/ 	.short	0x0020
        /*0014*/ 	.byte	0x00, 0xf5, 0x21, 0x00


	//----- nvinfo : EIATTR_KPARAM_INFO
	.align		4
.L_9:
        /*0018*/ 	.byte	0x04, 0x17
        /*001a*/ 	.short	(.L_11 - .L_10)
.L_10:
        /*001c*/ 	.word	0x00000000
        /*0020*/ 	.short	0x0004
        /*0022*/ 	.short	0x0018
        /*0024*/ 	.byte	0x00, 0xf5, 0x21, 0x00


	//----- nvinfo : EIATTR_KPARAM_INFO
	.align		4
.L_11:
        /*0028*/ 	.byte	0x04, 0x17
        /*002a*/ 	.short	(.L_13 - .L_12)
.L_12:
        /*002c*/ 	.word	0x00000000
        /*0030*/ 	.short	0x0003
        /*0032*/ 	.short	0x0010
        /*0034*/ 	.byte	0x00, 0xf5, 0x21, 0x00


	//----- nvinfo : EIATTR_KPARAM_INFO
	.align		4
.L_13:
        /*0038*/ 	.byte	0x04, 0x17
        /*003a*/ 	.short	(.L_15 - .L_14)
.L_14:
        /*003c*/ 	.word	0x00000000
        /*0040*/ 	.short	0x0002
        /*0042*/ 	.short	0x0008
        /*0044*/ 	.byte	0x00, 0xf0, 0x11, 0x00


	//----- nvinfo : EIATTR_KPARAM_INFO
	.align		4
.L_15:
        /*0048*/ 	.byte	0x04, 0x17
        /*004a*/ 	.short	(.L_17 - .L_16)
.L_16:
        /*004c*/ 	.word	0x00000000
        /*0050*/ 	.short	0x0001
        /*0052*/ 	.short	0x0004
        /*0054*/ 	.byte	0x00, 0xf0, 0x11, 0x00


	//----- nvinfo : EIATTR_KPARAM_INFO
	.align		4
.L_17:
        /*0058*/ 	.byte	0x04, 0x17
        /*005a*/ 	.short	(.L_19 - .L_18)
.L_18:
        /*005c*/ 	.word	0x00000000
        /*0060*/ 	.short	0x0000
        /*0062*/ 	.short	0x0000
        /*0064*/ 	.byte	0x00, 0xf0, 0x11, 0x00


	//----- nvinfo : EIATTR_SPARSE_MMA_MASK
	.align		4
.L_19:
        /*0068*/ 	.byte	0x03, 0x50
        /*006a*/ 	.short	0x0000


	//----- nvinfo : EIATTR_MAXREG_COUNT
	.align		4
        /*006c*/ 	.byte	0x03, 0x1b
        /*006e*/ 	.short	0x0080


	//----- nvinfo : EIATTR_NUM_BARRIERS
	.align		4
        /*0070*/ 	.byte	0x02, 0x4c
        /*0072*/ 	.byte	0x01
	.zero		1


	//----- nvinfo : EIATTR_MERCURY_ISA_VERSION
	.align		4
        /*0074*/ 	.byte	0x03, 0x5f
        /*0076*/ 	.short	0x0101


	//----- nvinfo : EIATTR_VRC_CTA_INIT_COUNT
	.align		4
        /*0078*/ 	.byte	0x02, 0x4a
	.zero		1
	.zero		1


	//----- nvinfo : EIATTR_EXIT_INSTR_OFFSETS
	.align		4
        /*007c*/ 	.byte	0x04, 0x1c
        /*007e*/ 	.short	(.L_21 - .L_20)


	//   ....[0]....
.L_20:
        /*0080*/ 	.word	0x000038d0


	//----- nvinfo : EIATTR_MAX_THREADS
	.align		4
.L_21:
        /*0084*/ 	.byte	0x04, 0x05
        /*0086*/ 	.short	(.L_23 - .L_22)
.L_22:
        /*0088*/ 	.word	0x00000100
        /*008c*/ 	.word	0x00000001
        /*0090*/ 	.word	0x00000001


	//----- nvinfo : EIATTR_CBANK_PARAM_SIZE
	.align		4
.L_23:
        /*0094*/ 	.byte	0x03, 0x19
        /*0096*/ 	.short	0x0028


	//----- nvinfo : EIATTR_PARAM_CBANK
	.align		4
        /*0098*/ 	.byte	0x04, 0x0a
        /*009a*/ 	.short	(.L_25 - .L_24)
	.align		4
.L_24:
        /*009c*/ 	.word	index@(.nv.constant0._Z5sgemmILi128EEviiiPfS0_S0_)
        /*00a0*/ 	.short	0x0380
        /*00a2*/ 	.short	0x0028


	//----- nvinfo : EIATTR_SW_WAR
	.align		4
.L_25:
        /*00a4*/ 	.byte	0x04, 0x36
        /*00a6*/ 	.short	(.L_27 - .L_26)
.L_26:
        /*00a8*/ 	.word	0x00000008
.L_27:


//--------------------- .nv.callgraph             --------------------------
	.section	.nv.callgraph,"",@"SHT_CUDA_CALLGRAPH"
	.align	4
	.sectionentsize	8
	.align		4
        /*0000*/ 	.word	0x00000000
	.align		4
        /*0004*/ 	.word	0xffffffff
	.align		4
        /*0008*/ 	.word	0x00000000
	.align		4
        /*000c*/ 	.word	0xfffffffe
	.align		4
        /*0010*/ 	.word	0x00000000
	.align		4
        /*0014*/ 	.word	0xfffffffd
	.align		4
        /*0018*/ 	.word	0x00000000
	.align		4
        /*001c*/ 	.word	0xfffffffc


//--------------------- .text._Z5sgemmILi128EEviiiPfS0_S0_ --------------------------
	.section	.text._Z5sgemmILi128EEviiiPfS0_S0_,"ax",@progbits
	.align	128
        .global         _Z5sgemmILi128EEviiiPfS0_S0_
        .type           _Z5sgemmILi128EEviiiPfS0_S0_,@function
        .size           _Z5sgemmILi128EEviiiPfS0_S0_,(.L_x_4 - _Z5sgemmILi128EEviiiPfS0_S0_)
        .other          _Z5sgemmILi128EEviiiPfS0_S0_,@"STO_CUDA_ENTRY STV_DEFAULT"
_Z5sgemmILi128EEviiiPfS0_S0_:
.text._Z5sgemmILi128EEviiiPfS0_S0_:
[----:B------:R-:W-:Y:S01]  /*0000*/  LDC R1, c[0x0][0x37c] ;  /* 0x0000df00ff017b82 */ /* 0x000fe20000000800 */
[----:B------:R-:W0:Y:S07]  /*0010*/  S2R R23, SR_TID.X ;  /* 0x0000000000177919 */ /* 0x000e2e0000002100 */
[----:B------:R-:W1:Y:S01]  /*0020*/  S2UR UR5, SR_CTAID.Y ;  /* 0x00000000000579c3 */ /* 0x000e620000002600 */
[----:B------:R-:W2:Y:S01]  /*0030*/  LDCU UR8, c[0x0][0x388] ;  /* 0x00007100ff0877ac */ /* 0x000ea20008000800 */
[----:B------:R-:W3:Y:S06]  /*0040*/  LDCU UR7, c[0x0][0x380] ;  /* 0x00007000ff0777ac */ /* 0x000eec0008000800 */
[----:B------:R-:W4:Y:S01]  /*0050*/  S2UR UR6, SR_CTAID.X ;  /* 0x00000000000679c3 */ /* 0x000f220000002500 */
[----:B------:R-:W5:Y:S07]  /*0060*/  LDCU.64 UR10, c[0x0][0x358] ;  /* 0x00006b00ff0a77ac */ /* 0x000f6e0008000a00 */
[----:B------:R-:W3:Y:S01]  /*0070*/  LDC.64 R2, c[0x0][0x390] ;  /* 0x0000e400ff027b82 */ /* 0x000ee20000000a00 */
[----:B--2---:R-:W-:-:S02]  /*0080*/  USHF.L.U32 UR4, UR8, 0x1, URZ ;  /* 0x0000000108047899 */ /* 0x004fc400080006ff */
[----:B------:R-:W-:Y:S01]  /*0090*/  MOV R9, UR8 ;  /* 0x0000000800097c02 */ /* 0x000fe20008000f00 */
[----:B------:R-:W-:Y:S02]  /*00a0*/  UIMAD UR9, UR8, 0x3, URZ ;  /* 0x00000003080978a4 */ /* 0x000fe4000f8e02ff */
[----:B-1----:R-:W-:Y:S02]  /*00b0*/  USHF.L.U32 UR5, UR5, 0x7, URZ ;  /* 0x0000000705057899 */ /* 0x002fe400080006ff */
[----:B------:R-:W1:Y:S01]  /*00c0*/  LDC.64 R102, c[0x0][0x398] ;  /* 0x0000e600ff667b82 */ /* 0x000e620000000a00 */
[----:B------:R-:W-:Y:S02]  /*00d0*/  MOV R11, UR4 ;  /* 0x00000004000b7c02 */ /* 0x000fe40008000f00 */
[----:B------:R-:W-:Y:S02]  /*00e0*/  MOV R13, UR9 ;  /* 0x00000009000d7c02 */ /* 0x000fe40008000f00 */
[----:B------:R-:W-:-:S02]  /*00f0*/  MOV R4, UR5 ;  /* 0x0000000500047c02 */ /* 0x000fc40008000f00 */
[----:B0-----:R-:W-:Y:S01]  /*0100*/  SHF.R.U32.HI R7, RZ, 0x1, R23 ;  /* 0x00000001ff077819 */ /* 0x001fe20000011617 */
[----:B----4-:R-:W-:Y:S01]  /*0110*/  USHF.L.U32 UR6, UR6, 0x7, URZ ;  /* 0x0000000706067899 */ /* 0x010fe200080006ff */
[----:B------:R-:W-:Y:S02]  /*0120*/  LOP3.LUT R0, R23, 0x7, RZ, 0xc0, !PT ;  /* 0x0000000717007812 */ /* 0x000fe400078ec0ff */
[----:B------:R-:W-:-:S03]  /*0130*/  LOP3.LUT R5, R4, 0x7c, R7, 0xf8, !PT ;  /* 0x0000007c04057812 */ /* 0x000fc600078ef807 */
[----:B------:R-:W-:Y:S02]  /*0140*/  MOV R4, UR6 ;  /* 0x0000000600047c02 */ /* 0x000fe40008000f00 */
[----:B------:R-:W-:Y:S01]  /*0150*/  IMAD R5, R5, UR8, R0 ;  /* 0x0000000805057c24 */ /* 0x000fe2000f8e0200 */
[----:B------:R-:W-:-:S03]  /*0160*/  SHF.R.U32.HI R0, RZ, 0x5, R23 ;  /* 0x00000005ff007819 */ /* 0x000fc60000011617 */
[----:B---3--:R-:W-:Y:S01]  /*0170*/  IMAD.WIDE R2, R5, 0x4, R2 ;  /* 0x0000000405027825 */ /* 0x008fe200078e0202 */
[----:B------:R-:W-:-:S04]  /*0180*/  LOP3.LUT R5, R4, 0x1f, R23, 0xf8, !PT ;  /* 0x0000001f04057812 */ /* 0x000fc800078ef817 */
[----:B-----5:R-:W2:Y:S01]  /*0190*/  LDG.E.CONSTANT R16, desc[UR10][R2.64] ;  /* 0x0000000a02107981 */ /* 0x020ea2000c1e9900 */
[----:B------:R-:W-:Y:S02]  /*01a0*/  IMAD R5, R0, UR7, R5 ;  /* 0x0000000700057c24 */ /* 0x000fe4000f8e0205 */
[----:B------:R-:W-:-:S04]  /*01b0*/  IMAD.WIDE R8, R9, 0x4, R2 ;  /* 0x0000000409087825 */ /* 0x000fc800078e0202 */
[--C-:B------:R-:W-:Y:S01]  /*01c0*/  IMAD.WIDE R10, R11, 0x4, R2.reuse ;  /* 0x000000040b0a7825 */ /* 0x100fe200078e0202 */
[----:B------:R-:W2:Y:S03]  /*01d0*/  LDG.E.CONSTANT R17, desc[UR10][R8.64] ;  /* 0x0000000a08117981 */ /* 0x000ea6000c1e9900 */
[----:B------:R-:W-:Y:S01]  /*01e0*/  IMAD.WIDE R12, R13, 0x4, R2 ;  /* 0x000000040d0c7825 */ /* 0x000fe200078e0202 */
[----:B------:R0:W2:Y:S03]  /*01f0*/  LDG.E.CONSTANT R18, desc[UR10][R10.64] ;  /* 0x0000000a0a127981 */ /* 0x0000a6000c1e9900 */
[----:B-1----:R-:W-:Y:S01]  /*0200*/  IMAD.WIDE R102, R5, 0x4, R102 ;  /* 0x0000000405667825 */ /* 0x002fe200078e0266 */
[----:B------:R1:W2:Y:S04]  /*0210*/  LDG.E.CONSTANT R19, desc[UR10][R12.64] ;  /* 0x0000000a0c137981 */ /* 0x0002a8000c1e9900 */
[----:B------:R-:W3:Y:S04]  /*0220*/  LDG.E.CONSTANT R6, desc[UR10][R102.64] ;  /* 0x0000000a66067981 */ /* 0x000ee8000c1e9900 */
[----:B------:R-:W4:Y:S04]  /*0230*/  LDG.E.CONSTANT R5, desc[UR10][R102.64+0x80] ;  /* 0x0000800a66057981 */ /* 0x000f28000c1e9900 */
[----:B------:R-:W5:Y:S04]  /*0240*/  LDG.E.CONSTANT R4, desc[UR10][R102.64+0x100] ;  /* 0x0001000a66047981 */ /* 0x000f68000c1e9900 */
[----:B------:R-:W5:Y:S01]  /*0250*/  LDG.E.CONSTANT R0, desc[UR10][R102.64+0x180] ;  /* 0x0001800a66007981 */ /* 0x000f62000c1e9900 */
[----:B------:R-:W1:Y:S01]  /*0260*/  S2R R15, SR_CgaCtaId ;  /* 0x00000000000f7919 */ /* 0x000e620000008800 */
[----:B------:R-:W1:Y:S01]  /*0270*/  S2R R21, SR_SWINHI ;  /* 0x0000000000157919 */ /* 0x000e620000002f00 */
[----:B------:R-:W-:-:S02]  /*0280*/  MOV R14, 0x400 ;  /* 0x00000400000e7802 */ /* 0x000fc40000000f00 */
[C---:B0-----:R-:W-:Y:S02]  /*0290*/  SHF.L.U32 R11, R23.reuse, 0x2, RZ ;  /* 0x00000002170b7819 */ /* 0x041fe400000006ff */
[----:B------:R-:W-:Y:S02]  /*02a0*/  SHF.L.U32 R10, R23, 0x7, RZ ;  /* 0x00000007170a7819 */ /* 0x000fe400000006ff */
[----:B-1----:R-:W-:Y:S02]  /*02b0*/  LOP3.LUT R12, R11, 0x380, RZ, 0xc0, !PT ;  /* 0x000003800b0c7812 */ /* 0x002fe400078ec0ff */
[----:B------:R-:W-:Y:S02]  /*02c0*/  LOP3.LUT R11, R7, 0x3fc, R10, 0xc8, !PT ;  /* 0x000003fc070b7812 */ /* 0x000fe400078ec80a */
[----:B------:R-:W-:Y:S02]  /*02d0*/  LOP3.LUT R13, R12, 0x1f, R23, 0xf8, !PT ;  /* 0x0000001f0c0d7812 */ /* 0x000fe400078ef817 */
[----:B------:R-:W-:-:S04]  /*02e0*/  LEA R8, R15, R14, 0x18 ;  /* 0x0000000e0f087211 */ /* 0x000fc800078ec0ff */
[----:B------:R-:W-:Y:S02]  /*02f0*/  MOV R8, R8 ;  /* 0x0000000800087202 */ /* 0x000fe40000000f00 */
[----:B------:R-:W-:Y:S02]  /*0300*/  MOV R9, R21 ;  /* 0x0000001500097202 */ /* 0x000fe40000000f00 */
[----:B------:R-:W-:-:S04]  /*0310*/  IADD3 R14, P0, PT, R8, 0x4000, RZ ;  /* 0x00004000080e7810 */ /* 0x000fc80007f1e0ff */
[----:B------:R-:W-:Y:S01]  /*0320*/  IADD3.X R15, PT, PT, RZ, R9, RZ, P0, !PT ;  /* 0x00000009ff0f7210 */ /* 0x000fe200007fe4ff */
[----:B------:R-:W-:-:S04]  /*0330*/  IMAD.WIDE.U32 R10, R11, 0x4, R8 ;  /* 0x000000040b0a7825 */ /* 0x000fc800078e0008 */
[----:B------:R-:W-:Y:S01]  /*0340*/  IMAD.WIDE.U32 R12, R13, 0x4, R14 ;  /* 0x000000040d0c7825 */ /* 0x000fe200078e000e */
[----:B------:R-:W-:-:S04]  /*0350*/  MOV R100, R10 ;  /* 0x0000000a00647202 */ /* 0x000fc80000000f00 */
[----:B------:R-:W-:Y:S02]  /*0360*/  MOV R13, R12 ;  /* 0x0000000c000d7202 */ /* 0x000fe40000000f00 */
[C---:B------:R-:W-:Y:S01]  /*0370*/  LOP3.LUT R21, R23.reuse, 0xf0, RZ, 0xc0, !PT ;  /* 0x000000f017157812 */ /* 0x040fe200078ec0ff */
[----:B------:R-:W-:Y:S01]  /*0380*/  UISETP.GE.AND UP0, UPT, UR8, 0x1, UPT ;  /* 0x000000010800788c */ /* 0x000fe2000bf06270 */
[----:B------:R-:W-:Y:S02]  /*0390*/  SHF.L.U32 R7, R23, 0x4, RZ ;  /* 0x0000000417077819 */ /* 0x000fe400000006ff */
[----:B------:R-:W-:Y:S02]  /*03a0*/  IADD3 R8, P0, PT, R8, R21, RZ ;  /* 0x0000001508087210 */ /* 0x000fe40007f1e0ff */
[----:B------:R-:W-:Y:S02]  /*03b0*/  LOP3.LUT R7, R7, 0xf0, RZ, 0xc0, !PT ;  /* 0x000000f007077812 */ /* 0x000fe400078ec0ff */
[----:B------:R-:W-:-:S02]  /*03c0*/  IADD3.X R9, PT, PT, RZ, R9, RZ, P0, !PT ;  /* 0x00000009ff097210 */ /* 0x000fc400007fe4ff */
[----:B------:R-:W-:Y:S02]  /*03d0*/  IADD3 R10, P0, PT, R7, R14, RZ ;  /* 0x0000000e070a7210 */ /* 0x000fe40007f1e0ff */
[----:B------:R-:W-:Y:S02]  /*03e0*/  CS2R R98, SRZ ;  /* 0x0000000000627805 */ /* 0x000fe4000001ff00 */
[----:B------:R-:W-:Y:S02]  /*03f0*/  CS2R R96, SRZ ;  /* 0x0000000000607805 */ /* 0x000fe4000001ff00 */
[----:B------:R-:W-:Y:S02]  /*0400*/  CS2R R94, SRZ ;  /* 0x00000000005e7805 */ /* 0x000fe4000001ff00 */
[----:B------:R-:W-:Y:S02]  /*0410*/  CS2R R92, SRZ ;  /* 0x00000000005c7805 */ /* 0x000fe4000001ff00 */
[----:B------:R-:W-:-:S02]  /*0420*/  CS2R R90, SRZ ;  /* 0x00000000005a7805 */ /* 0x000fc4000001ff00 */
[----:B------:R-:W-:Y:S02]  /*0430*/  CS2R R88, SRZ ;  /* 0x0000000000587805 */ /* 0x000fe4000001ff00 */
        /* <DEDUP_REMOVED lines=25> */
[----:B------:R-:W-:Y:S02]  /*05d0*/  IADD3.X R11, PT, PT, RZ, R15, RZ, P0, !PT ;  /* 0x0000000fff0b7210 */ /* 0x000fe400007fe4ff */
[----:B------:R-:W-:Y:S01]  /*05e0*/  CS2R R36, SRZ ;  /* 0x0000000000247805 */ /* 0x000fe2000001ff00 */
[----:B--2---:R0:W-:Y:S04]  /*05f0*/  STS.128 [R100], R16 ;  /* 0x0000001064007388 */ /* 0x0041e80000000c00 */
[----:B---3--:R0:W-:Y:S04]  /*0600*/  STS [R13], R6 ;  /* 0x000000060d007388 */ /* 0x0081e80000000800 */
[----:B----4-:R0:W-:Y:S04]  /*0610*/  STS [R13+0x80], R5 ;  /* 0x000080050d007388 */ /* 0x0101e80000000800 */
[----:B-----5:R0:W-:Y:S04]  /*0620*/  STS [R13+0x100], R4 ;  /* 0x000100040d007388 */ /* 0x0201e80000000800 */
[----:B------:R0:W-:Y:S01]  /*0630*/  STS [R13+0x180], R0 ;  /* 0x000180000d007388 */ /* 0x0001e20000000800 */
[----:B------:R-:W-:Y:S06]  /*0640*/  BAR.SYNC.DEFER_BLOCKING 0x0 ;  /* 0x0000000000007b1d */ /* 0x000fec0000010000 */
[----:B------:R-:W-:Y:S05]  /*0650*/  BRA.U !UP0, `(.L_x_0) ;  /* 0x00000025085c7547 */ /* 0x000fea000b800000 */
[----:B------:R-:W-:Y:S01]  /*0660*/  MOV R8, R8 ;  /* 0x0000000800087202 */ /* 0x000fe20000000f00 */
[----:B------:R-:W-:Y:S01]  /*0670*/  USHF.L.U32 UR7, UR7, 0x3, URZ ;  /* 0x0000000307077899 */ /* 0x000fe200080006ff */
[----:B------:R-:W-:Y:S01]  /*0680*/  MOV R7, R10 ;  /* 0x0000000a00077202 */ /* 0x000fe20000000f00 */
[----:B------:R-:W-:Y:S01]  /*0690*/  HFMA2 R99, -RZ, RZ, 0, 0 ;  /* 0x00000000ff637431 */ /* 0x000fe200000001ff */
[----:B------:R-:W-:Y:S01]  /*06a0*/  IADD3 R104, P0, PT, R2, 0x20, RZ ;  /* 0x0000002002687810 */ /* 0x000fe20007f1e0ff */
[----:B------:R1:W2:Y:S01]  /*06b0*/  LDS.128 R32, [R8] ;  /* 0x0000000008207984 */ /* 0x0002a20000000c00 */
[----:B------:R-:W-:Y:S01]  /*06c0*/  LOP3.LUT R2, R13, 0x1000, RZ, 0x3c, !PT ;  /* 0x000010000d027812 */ /* 0x000fe200078e3cff */
[----:B------:R-:W3:Y:S01]  /*06d0*/  LDCU UR14, c[0x0][0x388] ;  /* 0x00007100ff0e77ac */ /* 0x000ee20008000800 */
[----:B------:R-:W-:Y:S01]  /*06e0*/  MOV R9, UR7 ;  /* 0x0000000700097c02 */ /* 0x000fe20008000f00 */
[----:B------:R1:W4:Y:S01]  /*06f0*/  LDS.128 R28, [R8+0x100] ;  /* 0x00010000081c7984 */ /* 0x0003220000000c00 */
[----:B------:R-:W-:Y:S01]  /*0700*/  IADD3.X R105, PT, PT, RZ, R3, RZ, P0, !PT ;  /* 0x00000003ff697210 */ /* 0x000fe200007fe4ff */
[----:B------:R-:W-:Y:S01]  /*0710*/  UIADD3 UR8, UPT, UPT, UR8, -0x8, URZ ;  /* 0xfffffff808087890 */ /* 0x000fe2000fffe0ff */
[----:B------:R-:W-:Y:S01]  /*0720*/  MOV R3, R0 ;  /* 0x0000000000037202 */ /* 0x000fe20000000f00 */
[----:B------:R1:W1:Y:S01]  /*0730*/  LDS.128 R24, [R7] ;  /* 0x0000000007187984 */ /* 0x0002620000000c00 */
[----:B------:R-:W-:Y:S01]  /*0740*/  IMAD.WIDE R102, R9, 0x4, R102 ;  /* 0x0000000409667825 */ /* 0x000fe200078e0266 */
[----:B0-----:R-:W-:Y:S01]  /*0750*/  LOP3.LUT R0, R100, 0x2000, RZ, 0x3c, !PT ;  /* 0x0000200064007812 */ /* 0x001fe200078e3cff */
[----:B------:R-:W-:Y:S01]  /*0760*/  UMOV UR4, URZ ;  /* 0x000000ff00047c82 */ /* 0x000fe20008000000 */
[----:B------:R0:W0:Y:S06]  /*0770*/  LDS.128 R20, [R7+0x100] ;  /* 0x0001000007147984 */ /* 0x00002c0000000c00 */
.L_x_2:
[----:B------:R-:W-:Y:S01]  /*0780*/  UISETP.GE.AND UP0, UPT, UR4, UR8, UPT ;  /* 0x000000080400728c */ /* 0x000fe2000bf06270 */
[-C--:B-123--:R-:W-:Y:S01]  /*0790*/  FFMA R36, R24, R32.reuse, R36 ;  /* 0x0000002018247223 */ /* 0x08efe20000000024 */
[-C--:B------:R-:W-:Y:S01]  /*07a0*/  FFMA R37, R25, R32.reuse, R37 ;  /* 0x0000002019257223 */ /* 0x080fe20000000025 */
[-C--:B------:R-:W-:Y:S01]  /*07b0*/  FFMA R38, R26, R32.reuse, R38 ;  /* 0x000000201a267223 */ /* 0x080fe20000000026 */
[-C--:B------:R-:W-:Y:S01]  /*07c0*/  FFMA R39, R27, R32.reuse, R39 ;  /* 0x000000201b277223 */ /* 0x080fe20000000027 */
[-C--:B0---4-:R-:W-:Y:S01]  /*07d0*/  FFMA R9, R20, R32.reuse, R40 ;  /* 0x0000002014097223 */ /* 0x091fe20000000028 */
[----:B------:R-:W-:Y:S01]  /*07e0*/  PLOP3.LUT P0, PT, PT, PT, UP0, 0x80, 0x8 ;  /* 0x000000000008781c */ /* 0x000fe20003f0f008 */
[-C--:B------:R-:W-:Y:S01]  /*07f0*/  FFMA R10, R21, R32.reuse, R41 ;  /* 0x00000020150a7223 */ /* 0x080fe20000000029 */
[-C--:B------:R-:W-:Y:S01]  /*0800*/  FFMA R11, R22, R32.reuse, R42 ;  /* 0x00000020160b7223 */ /* 0x080fe2000000002a */
[----:B------:R-:W-:Y:S01]  /*0810*/  FFMA R32, R23, R32, R43 ;  /* 0x0000002017207223 */ /* 0x000fe2000000002b */
[-C--:B------:R-:W-:Y:S01]  /*0820*/  FFMA R100, R24, R33.reuse, R44 ;  /* 0x0000002118647223 */ /* 0x080fe2000000002c */
[-C--:B------:R-:W-:Y:S01]  /*0830*/  FFMA R101, R25, R33.reuse, R45 ;  /* 0x0000002119657223 */ /* 0x080fe2000000002d */
[-C--:B------:R-:W-:Y:S01]  /*0840*/  FFMA R106, R26, R33.reuse, R46 ;  /* 0x000000211a6a7223 */ /* 0x080fe2000000002e */
[----:B------:R-:W-:Y:S01]  /*0850*/  FFMA R107, R27, R33, R47 ;  /* 0x000000211b6b7223 */ /* 0x000fe2000000002f */
[----:B------:R-:W-:Y:S01]  /*0860*/  LDS.128 R12, [R8+0x200] ;  /* 0x00020000080c7984 */ /* 0x000fe20000000c00 */
[-C--:B------:R-:W-:Y:S01]  /*0870*/  FFMA R52, R24, R34.reuse, R52 ;  /* 0x0000002218347223 */ /* 0x080fe20000000034 */
[-C--:B------:R-:W-:Y:S01]  /*0880*/  FFMA R53, R25, R34.reuse, R53 ;  /* 0x0000002219357223 */ /* 0x080fe20000000035 */
[-C--:B------:R-:W-:Y:S01]  /*0890*/  FFMA R54, R26, R34.reuse, R54 ;  /* 0x000000221a367223 */ /* 0x080fe20000000036 */
[----:B------:R-:W0:Y:S01]  /*08a0*/  LDS.128 R40, [R7+0x200] ;  /* 0x0002000007287984 */ /* 0x000e220000000c00 */
[----:B------:R-:W-:Y:S01]  /*08b0*/  FFMA R55, R27, R34, R55 ;  /* 0x000000221b377223 */ /* 0x000fe20000000037 */
[-C--:B------:R-:W-:Y:S01]  /*08c0*/  FFMA R60, R24, R35.reuse, R60 ;  /* 0x00000023183c7223 */ /* 0x080fe2000000003c */
[-C--:B------:R-:W-:Y:S01]  /*08d0*/  FFMA R61, R25, R35.reuse, R61 ;  /* 0x00000023193d7223 */ /* 0x080fe2000000003d */
[----:B-----5:R-:W5:Y:S01]  /*08e0*/  @!P0 LDG.E.CONSTANT R6, desc[UR10][R102.64] ;  /* 0x0000000a66068981 */ /* 0x020f62000c1e9900 */
[-C--:B------:R-:W-:Y:S01]  /*08f0*/  FFMA R62, R26, R35.reuse, R62 ;  /* 0x000000231a3e7223 */ /* 0x080fe2000000003e */
[----:B------:R-:W-:Y:S01]  /*0900*/  FFMA R63, R27, R35, R63 ;  /* 0x000000231b3f7223 */ /* 0x000fe2000000003f */
[-C--:B----4-:R-:W-:Y:S01]  /*0910*/  FFMA R68, R24, R28.reuse, R68 ;  /* 0x0000001c18447223 */ /* 0x090fe20000000044 */
[----:B------:R-:W5:Y:S01]  /*0920*/  @!P0 LDG.E.CONSTANT R5, desc[UR10][R102.64+0x80] ;  /* 0x0000800a66058981 */ /* 0x000f62000c1e9900 */
[-C--:B------:R-:W-:Y:S01]  /*0930*/  FFMA R69, R25, R28.reuse, R69 ;  /* 0x0000001c19457223 */ /* 0x080fe20000000045 */
[-C--:B------:R-:W-:Y:S01]  /*0940*/  FFMA R70, R26, R28.reuse, R70 ;  /* 0x0000001c1a467223 */ /* 0x080fe20000000046 */
[----:B------:R-:W-:Y:S01]  /*0950*/  FFMA R71, R27, R28, R71 ;  /* 0x0000001c1b477223 */ /* 0x000fe20000000047 */
[----:B------:R-:W5:Y:S01]  /*0960*/  @!P0 LDG.E.CONSTANT R4, desc[UR10][R102.64+0x100] ;  /* 0x0001000a66048981 */ /* 0x000f62000c1e9900 */
[-C--:B------:R-:W-:Y:S01]  /*0970*/  FFMA R76, R24, R29.reuse, R76 ;  /* 0x0000001d184c7223 */ /* 0x080fe2000000004c */
[-C--:B------:R-:W-:Y:S01]  /*0980*/  FFMA R77, R25, R29.reuse, R77 ;  /* 0x0000001d194d7223 */ /* 0x080fe2000000004d */
[-C--:B------:R-:W-:Y:S01]  /*0990*/  FFMA R78, R26, R29.reuse, R78 ;  /* 0x0000001d1a4e7223 */ /* 0x080fe2000000004e */
[----:B------:R-:W5:Y:S01]  /*09a0*/  @!P0 LDG.E.CONSTANT R3, desc[UR10][R102.64+0x180] ;  /* 0x0001800a66038981 */ /* 0x000f62000c1e9900 */
[----:B------:R-:W-:Y:S01]  /*09b0*/  FFMA R79, R27, R29, R79 ;  /* 0x0000001d1b4f7223 */ /* 0x000fe2000000004f */
[-C--:B------:R-:W-:Y:S01]  /*09c0*/  FFMA R84, R24, R30.reuse, R84 ;  /* 0x0000001e18547223 */ /* 0x080fe20000000054 */
[-C--:B------:R-:W-:Y:S01]  /*09d0*/  FFMA R85, R25, R30.reuse, R85 ;  /* 0x0000001e19557223 */ /* 0x080fe20000000055 */
[----:B------:R-:W5:Y:S01]  /*09e0*/  @!P0 LDG.E.CONSTANT R16, desc[UR10][R104.64] ;  /* 0x0000000a68108981 */ /* 0x000f62000c1e9900 */
[-C--:B------:R-:W-:Y:S01]  /*09f0*/  FFMA R86, R26, R30.reuse, R86 ;  /* 0x0000001e1a567223 */ /* 0x080fe20000000056 */
[----:B------:R-:W-:Y:S01]  /*0a00*/  FFMA R87, R27, R30, R87 ;  /* 0x0000001e1b577223 */ /* 0x000fe20000000057 */
[-C--:B------:R-:W-:Y:S01]  /*0a10*/  FFMA R92, R24, R31.reuse, R92 ;  /* 0x0000001f185c7223 */ /* 0x080fe2000000005c */
[----:B------:R-:W1:Y:S01]  /*0a20*/  LDS.128 R44, [R7+0x300] ;  /* 0x00030000072c7984 */ /* 0x000e620000000c00 */
[-C--:B------:R-:W-:Y:S01]  /*0a30*/  FFMA R93, R25, R31.reuse, R93 ;  /* 0x0000001f195d7223 */ /* 0x080fe2000000005d */
[-C--:B------:R-:W-:Y:S01]  /*0a40*/  FFMA R94, R26, R31.reuse, R94 ;  /* 0x0000001f1a5e7223 */ /* 0x080fe2000000005e */
[----:B------:R-:W-:Y:S01]  /*0a50*/  FFMA R95, R27, R31, R95 ;  /* 0x0000001f1b5f7223 */ /* 0x000fe2000000005f */
[-C--:B------:R-:W-:Y:S01]  /*0a60*/  FFMA R48, R20, R33.reuse, R48 ;  /* 0x0000002114307223 */ /* 0x080fe20000000030 */
[----:B------:R-:W2:Y:S01]  /*0a70*/  LDS.128 R24, [R8+0x300] ;  /* 0x0003000008187984 */ /* 0x000ea20000000c00 */
[CC--:B------:R-:W-:Y:S01]  /*0a80*/  FFMA R49, R21.reuse, R33.reuse, R49 ;  /* 0x0000002115317223 */ /* 0x0c0fe20000000031 */
[----:B------:R-:W-:Y:S01]  /*0a90*/  FFMA R50, R22, R33, R50 ;  /* 0x0000002116327223 */ /* 0x000fe20000000032 */
[CC--:B------:R-:W-:Y:S01]  /*0aa0*/  FFMA R56, R20.reuse, R34.reuse, R56 ;  /* 0x0000002214387223 */ /* 0x0c0fe20000000038 */
[C---:B------:R-:W-:Y:S01]  /*0ab0*/  FFMA R57, R21.reuse, R34, R57 ;  /* 0x0000002215397223 */ /* 0x040fe20000000039 */
[-C--:B------:R-:W-:Y:S01]  /*0ac0*/  FFMA R64, R20, R35.reuse, R64 ;  /* 0x0000002314407223 */ /* 0x080fe20000000040 */
[CC--:B------:R-:W-:Y:S01]  /*0ad0*/  FFMA R65, R21.reuse, R35.reuse, R65 ;  /* 0x0000002315417223 */ /* 0x0c0fe20000000041 */
[----:B------:R-:W-:Y:S01]  /*0ae0*/  FFMA R66, R22, R35, R66 ;  /* 0x0000002316427223 */ /* 0x000fe20000000042 */
[CC--:B------:R-:W-:Y:S01]  /*0af0*/  FFMA R72, R20.reuse, R28.reuse, R72 ;  /* 0x0000001c14487223 */ /* 0x0c0fe20000000048 */
[C---:B------:R-:W-:Y:S01]  /*0b00*/  FFMA R73, R21.reuse, R28, R73 ;  /* 0x0000001c15497223 */ /* 0x040fe20000000049 */
[CC--:B------:R-:W-:Y:S01]  /*0b10*/  FFMA R80, R20.reuse, R29.reuse, R80 ;  /* 0x0000001d14507223 */ /* 0x0c0fe20000000050 */
[C---:B------:R-:W-:Y:S01]  /*0b20*/  FFMA R81, R21.reuse, R29, R81 ;  /* 0x0000001d15517223 */ /* 0x040fe20000000051 */
[-C--:B------:R-:W-:Y:S01]  /*0b30*/  FFMA R88, R20, R30.reuse, R88 ;  /* 0x0000001e14587223 */ /* 0x080fe20000000058 */
[----:B------:R-:W-:Y:S01]  /*0b40*/  FFMA R89, R21, R30, R89 ;  /* 0x0000001e15597223 */ /* 0x000fe20000000059 */
[C---:B------:R-:W-:Y:S01]  /*0b50*/  FFMA R58, R22.reuse, R34, R58 ;  /* 0x00000022163a7223 */ /* 0x040fe2000000003a */
[----:B------:R-:W-:Y:S01]  /*0b60*/  FFMA R35, R23, R35, R67 ;  /* 0x0000002317237223 */ /* 0x000fe20000000043 */
[C---:B------:R-:W-:Y:S01]  /*0b70*/  FFMA R74, R22.reuse, R28, R74 ;  /* 0x0000001c164a7223 */ /* 0x040fe2000000004a */
[C---:B------:R-:W-:Y:S01]  /*0b80*/  FFMA R82, R22.reuse, R29, R82 ;  /* 0x0000001d16527223 */ /* 0x040fe20000000052 */
[----:B------:R-:W-:Y:S01]  /*0b90*/  FFMA R90, R22, R30, R90 ;  /* 0x0000001e165a7223 */ /* 0x000fe2000000005a */
[-C--:B------:R-:W-:Y:S01]  /*0ba0*/  FFMA R20, R20, R31.reuse, R96 ;  /* 0x0000001f14147223 */ /* 0x080fe20000000060 */
[----:B------:R-:W-:Y:S01]  /*0bb0*/  FFMA R21, R21, R31, R97 ;  /* 0x0000001f15157223 */ /* 0x000fe20000000061 */
[----:B0-----:R-:W-:Y:S01]  /*0bc0*/  FFMA R116, R13, R40, R100 ;  /* 0x000000280d747223 */ /* 0x001fe20000000064 */
[C---:B------:R-:W-:Y:S01]  /*0bd0*/  FFMA R33, R23.reuse, R33, R51 ;  /* 0x0000002117217223 */ /* 0x040fe20000000033 */
[C---:B------:R-:W-:Y:S01]  /*0be0*/  FFMA R75, R23.reuse, R28, R75 ;  /* 0x0000001c174b7223 */ /* 0x040fe2000000004b */
[C---:B------:R-:W-:Y:S01]  /*0bf0*/  FFMA R83, R23.reuse, R29, R83 ;  /* 0x0000001d17537223 */ /* 0x040fe20000000053 */
[C---:B------:R-:W-:Y:S01]  /*0c00*/  FFMA R91, R23.reuse, R30, R91 ;  /* 0x0000001e175b7223 */ /* 0x040fe2000000005b */
[-C--:B------:R-:W-:Y:S01]  /*0c10*/  FFMA R22, R22, R31.reuse, R98 ;  /* 0x0000001f16167223 */ /* 0x080fe20000000062 */
[C---:B------:R-:W-:Y:S01]  /*0c20*/  FFMA R120, R23.reuse, R31, R99 ;  /* 0x0000001f17787223 */ /* 0x040fe20000000063 */
[----:B------:R-:W-:Y:S01]  /*0c30*/  @!P0 BAR.SYNC.DEFER_BLOCKING 0x0 ;  /* 0x0000000000008b1d */ /* 0x000fe20000010000 */
[C---:B------:R-:W-:Y:S01]  /*0c40*/  FFMA R115, R14.reuse, R40, R52 ;  /* 0x000000280e737223 */ /* 0x040fe20000000034 */
[C---:B------:R-:W-:Y:S01]  /*0c50*/  FFMA R113, R14.reuse, R41, R53 ;  /* 0x000000290e717223 */ /* 0x040fe20000000035 */
[C---:B------:R-:W-:Y:S01]  /*0c60*/  FFMA R111, R14.reuse, R42, R54 ;  /* 0x0000002a0e6f7223 */ /* 0x040fe20000000036 */
[----:B------:R-:W-:Y:S01]  /*0c70*/  FFMA R100, R14, R43, R55 ;  /* 0x0000002b0e647223 */ /* 0x000fe20000000037 */
[----:B------:R-:W-:Y:S01]  /*0c80*/  FFMA R34, R23, R34, R59 ;  /* 0x0000002217227223 */ /* 0x000fe2000000003b */
[C---:B------:R-:W-:Y:S01]  /*0c90*/  FFMA R36, R12.reuse, R40, R36 ;  /* 0x000000280c247223 */ /* 0x040fe20000000024 */
[C---:B-1----:R-:W-:Y:S01]  /*0ca0*/  FFMA R67, R13.reuse, R44, R48 ;  /* 0x0000002c0d437223 */ /* 0x042fe20000000030 */
[C---:B------:R-:W-:Y:S01]  /*0cb0*/  FFMA R96, R13.reuse, R45, R49 ;  /* 0x0000002d0d607223 */ /* 0x040fe20000000031 */
[C---:B------:R-:W-:Y:S01]  /*0cc0*/  FFMA R97, R13.reuse, R46, R50 ;  /* 0x0000002e0d617223 */ /* 0x040fe20000000032 */
[C---:B------:R-:W-:Y:S01]  /*0cd0*/  FFMA R37, R12.reuse, R41, R37 ;  /* 0x000000290c257223 */ /* 0x040fe20000000025 */
[C---:B------:R-:W-:Y:S01]  /*0ce0*/  FFMA R38, R12.reuse, R42, R38 ;  /* 0x0000002a0c267223 */ /* 0x040fe20000000026 */
[C---:B------:R-:W-:Y:S01]  /*0cf0*/  FFMA R59, R12.reuse, R43, R39 ;  /* 0x0000002b0c3b7223 */ /* 0x040fe20000000027 */
[C---:B------:R-:W-:Y:S01]  /*0d00*/  FFMA R9, R12.reuse, R44, R9 ;  /* 0x0000002c0c097223 */ /* 0x040fe20000000009 */
[C---:B------:R-:W-:Y:S01]  /*0d10*/  FFMA R10, R12.reuse, R45, R10 ;  /* 0x0000002d0c0a7223 */ /* 0x040fe2000000000a */
[C---:B------:R-:W-:Y:S01]  /*0d20*/  FFMA R11, R12.reuse, R46, R11 ;  /* 0x0000002e0c0b7223 */ /* 0x040fe2000000000b */
[----:B------:R-:W-:Y:S01]  /*0d30*/  FFMA R32, R12, R47, R32 ;  /* 0x0000002f0c207223 */ /* 0x000fe20000000020 */
[C---:B------:R-:W-:Y:S01]  /*0d40*/  FFMA R101, R13.reuse, R41, R101 ;  /* 0x000000290d657223 */ /* 0x040fe20000000065 */
[C---:B------:R-:W-:Y:S01]  /*0d50*/  FFMA R106, R13.reuse, R42, R106 ;  /* 0x0000002a0d6a7223 */ /* 0x040fe2000000006a */
[C---:B------:R-:W-:Y:S01]  /*0d60*/  FFMA R107, R13.reuse, R43, R107 ;  /* 0x0000002b0d6b7223 */ /* 0x040fe2000000006b */
[----:B------:R-:W-:Y:S01]  /*0d70*/  FFMA R33, R13, R47, R33 ;  /* 0x0000002f0d217223 */ /* 0x000fe20000000021 */
[-C--:B--2---:R-:W-:Y:S01]  /*0d80*/  FFMA R13, R26, R40.reuse, R84 ;  /* 0x000000281a0d7223 */ /* 0x084fe20000000054 */
[-C--:B------:R-:W-:Y:S01]  /*0d90*/  FFMA R12, R27, R41.reuse, R93 ;  /* 0x000000291b0c7223 */ /* 0x080fe2000000005d */
[C---:B------:R-:W-:Y:S01]  /*0da0*/  FFMA R60, R15.reuse, R40, R60 ;  /* 0x000000280f3c7223 */ /* 0x040fe2000000003c */
[----:B------:R-:W-:Y:S01]  /*0db0*/  LDS.128 R28, [R8+0x400] ;  /* 0x00040000081c7984 */ /* 0x000fe20000000c00 */
[C---:B------:R-:W-:Y:S01]  /*0dc0*/  FFMA R61, R15.reuse, R41, R61 ;  /* 0x000000290f3d7223 */ /* 0x040fe2000000003d */
[C---:B------:R-:W-:Y:S01]  /*0dd0*/  FFMA R62, R15.reuse, R42, R62 ;  /* 0x0000002a0f3e7223 */ /* 0x040fe2000000003e */
[----:B------:R-:W-:Y:S01]  /*0de0*/  FFMA R63, R15, R43, R63 ;  /* 0x0000002b0f3f7223 */ /* 0x000fe2000000003f */
[----:B------:R-:W0:Y:S01]  /*0df0*/  LDS.128 R48, [R7+0x400] ;  /* 0x0004000007307984 */ /* 0x000e220000000c00 */
[C---:B------:R-:W-:Y:S01]  /*0e00*/  FFMA R68, R24.reuse, R40, R68 ;  /* 0x0000002818447223 */ /* 0x040fe20000000044 */
[C---:B------:R-:W-:Y:S01]  /*0e10*/  FFMA R69, R24.reuse, R41, R69 ;  /* 0x0000002918457223 */ /* 0x040fe20000000045 */
[C---:B------:R-:W-:Y:S01]  /*0e20*/  FFMA R70, R24.reuse, R42, R70 ;  /* 0x0000002a18467223 */ /* 0x040fe20000000046 */
[----:B------:R-:W1:Y:S01]  /*0e30*/  LDS.128 R52, [R8+0x500] ;  /* 0x0005000008347984 */ /* 0x000e620000000c00 */
[----:B------:R-:W-:Y:S01]  /*0e40*/  FFMA R71, R24, R43, R71 ;  /* 0x0000002b18477223 */ /* 0x000fe20000000047 */
[C---:B------:R-:W-:Y:S01]  /*0e50*/  FFMA R76, R25.reuse, R40, R76 ;  /* 0x00000028194c7223 */ /* 0x040fe2000000004c */
[C---:B------:R-:W-:Y:S01]  /*0e60*/  FFMA R77, R25.reuse, R41, R77 ;  /* 0x00000029194d7223 */ /* 0x040fe2000000004d */
[CC--:B------:R-:W-:Y:S01]  /*0e70*/  FFMA R78, R25.reuse, R42.reuse, R78 ;  /* 0x0000002a194e7223 */ /* 0x0c0fe2000000004e */
[----:B------:R-:W-:Y:S01]  /*0e80*/  FFMA R79, R25, R43, R79 ;  /* 0x0000002b194f7223 */ /* 0x000fe2000000004f */
[C---:B------:R-:W-:Y:S01]  /*0e90*/  FFMA R85, R26.reuse, R41, R85 ;  /* 0x000000291a557223 */ /* 0x040fe20000000055 */
[C---:B------:R-:W-:Y:S01]  /*0ea0*/  FFMA R86, R26.reuse, R42, R86 ;  /* 0x0000002a1a567223 */ /* 0x040fe20000000056 */
[-C--:B------:R-:W-:Y:S01]  /*0eb0*/  FFMA R87, R26, R43.reuse, R87 ;  /* 0x0000002b1a577223 */ /* 0x080fe20000000057 */
[C---:B------:R-:W-:Y:S01]  /*0ec0*/  FFMA R92, R27.reuse, R40, R92 ;  /* 0x000000281b5c7223 */ /* 0x040fe2000000005c */
[C---:B------:R-:W-:Y:S01]  /*0ed0*/  FFMA R94, R27.reuse, R42, R94 ;  /* 0x0000002a1b5e7223 */ /* 0x040fe2000000005e */
[----:B------:R-:W-:Y:S01]  /*0ee0*/  FFMA R95, R27, R43, R95 ;  /* 0x0000002b1b5f7223 */ /* 0x000fe2000000005f */
[C---:B------:R-:W-:Y:S01]  /*0ef0*/  FFMA R56, R14.reuse, R44, R56 ;  /* 0x0000002c0e387223 */ /* 0x040fe20000000038 */
[----:B------:R-:W2:Y:S01]  /*0f00*/  LDS.128 R40, [R7+0x500] ;  /* 0x0005000007287984 */ /* 0x000ea20000000c00 */
[C---:B------:R-:W-:Y:S01]  /*0f10*/  FFMA R57, R14.reuse, R45, R57 ;  /* 0x0000002d0e397223 */ /* 0x040fe20000000039 */
[C---:B------:R-:W-:Y:S01]  /*0f20*/  FFMA R58, R14.reuse, R46, R58 ;  /* 0x0000002e0e3a7223 */ /* 0x040fe2000000003a */
[----:B------:R-:W-:Y:S01]  /*0f30*/  FFMA R34, R14, R47, R34 ;  /* 0x0000002f0e227223 */ /* 0x000fe20000000022 */
[C---:B------:R-:W-:Y:S01]  /*0f40*/  FFMA R64, R15.reuse, R44, R64 ;  /* 0x0000002c0f407223 */ /* 0x040fe20000000040 */
[C---:B------:R-:W-:Y:S01]  /*0f50*/  FFMA R65, R15.reuse, R45, R65 ;  /* 0x0000002d0f417223 */ /* 0x040fe20000000041 */
[C---:B------:R-:W-:Y:S01]  /*0f60*/  FFMA R66, R15.reuse, R46, R66 ;  /* 0x0000002e0f427223 */ /* 0x040fe20000000042 */
[----:B------:R-:W-:Y:S01]  /*0f70*/  FFMA R35, R15, R47, R35 ;  /* 0x0000002f0f237223 */ /* 0x000fe20000000023 */
[-C--:B------:R-:W-:Y:S01]  /*0f80*/  FFMA R72, R24, R44.reuse, R72 ;  /* 0x0000002c18487223 */ /* 0x080fe20000000048 */
[CC--:B------:R-:W-:Y:S01]  /*0f90*/  FFMA R80, R25.reuse, R44.reuse, R80 ;  /* 0x0000002c19507223 */ /* 0x0c0fe20000000050 */
[----:B------:R-:W-:Y:S01]  /*0fa0*/  FFMA R88, R26, R44, R88 ;  /* 0x0000002c1a587223 */ /* 0x000fe20000000058 */
[C---:B------:R-:W-:Y:S01]  /*0fb0*/  FFMA R73, R24.reuse, R45, R73 ;  /* 0x0000002d18497223 */ /* 0x040fe20000000049 */
[CC--:B------:R-:W-:Y:S01]  /*0fc0*/  FFMA R74, R24.reuse, R46.reuse, R74 ;  /* 0x0000002e184a7223 */ /* 0x0c0fe2000000004a */
[----:B------:R-:W-:Y:S01]  /*0fd0*/  FFMA R75, R24, R47, R75 ;  /* 0x0000002f184b7223 */ /* 0x000fe2000000004b */
[C---:B------:R-:W-:Y:S01]  /*0fe0*/  FFMA R81, R25.reuse, R45, R81 ;  /* 0x0000002d19517223 */ /* 0x040fe20000000051 */
[CC--:B------:R-:W-:Y:S01]  /*0ff0*/  FFMA R82, R25.reuse, R46.reuse, R82 ;  /* 0x0000002e19527223 */ /* 0x0c0fe20000000052 */
[----:B------:R-:W-:Y:S01]  /*1000*/  FFMA R83, R25, R47, R83 ;  /* 0x0000002f19537223 */ /* 0x000fe20000000053 */
[C---:B------:R-:W-:Y:S01]  /*1010*/  FFMA R89, R26.reuse, R45, R89 ;  /* 0x0000002d1a597223 */ /* 0x040fe20000000059 */
[C---:B------:R-:W-:Y:S01]  /*1020*/  FFMA R90, R26.reuse, R46, R90 ;  /* 0x0000002e1a5a7223 */ /* 0x040fe2000000005a */
[----:B------:R-:W-:Y:S01]  /*1030*/  FFMA R91, R26, R47, R91 ;  /* 0x0000002f1a5b7223 */ /* 0x000fe2000000005b */
[C---:B------:R-:W-:Y:S01]  /*1040*/  FFMA R44, R27.reuse, R44, R20 ;  /* 0x0000002c1b2c7223 */ /* 0x040fe20000000014 */
[C---:B------:R-:W-:Y:S01]  /*1050*/  FFMA R117, R27.reuse, R45, R21 ;  /* 0x0000002d1b757223 */ /* 0x040fe20000000015 */
[C---:B------:R-:W-:Y:S01]  /*1060*/  FFMA R119, R27.reuse, R46, R22 ;  /* 0x0000002e1b777223 */ /* 0x040fe20000000016 */
[C---:B0-----:R-:W-:Y:S01]  /*1070*/  FFMA R118, R28.reuse, R48, R36 ;  /* 0x000000301c767223 */ /* 0x041fe20000000024 */
[C---:B------:R-:W-:Y:S01]  /*1080*/  FFMA R114, R28.reuse, R49, R37 ;  /* 0x000000311c727223 */ /* 0x040fe20000000025 */
[----:B------:R-:W-:Y:S01]  /*1090*/  FFMA R112, R28, R50, R38 ;  /* 0x000000321c707223 */ /* 0x000fe20000000026 */
[----:B------:R-:W-:Y:S01]  /*10a0*/  FFMA R120, R27, R47, R120 ;  /* 0x0000002f1b787223 */ /* 0x000fe20000000078 */
[-C--:B-1----:R-:W-:Y:S01]  /*10b0*/  FFMA R84, R54, R48.reuse, R13 ;  /* 0x0000003036547223 */ /* 0x082fe2000000000d */
[C---:B------:R-:W-:Y:S01]  /*10c0*/  FFMA R109, R55.reuse, R49, R12 ;  /* 0x00000031376d7223 */ /* 0x040fe2000000000c */
[----:B------:R-:W-:Y:S01]  /*10d0*/  LDS.128 R36, [R8+0x700] ;  /* 0x0007000008247984 */ /* 0x000fe20000000c00 */
[----:B------:R-:W0:Y:S01]  /*10e0*/  @!UP0 LDCU UR12, c[0x0][0x388] ;  /* 0x00007100ff0c87ac */ /* 0x000e220008000800 */
[-C--:B------:R-:W-:Y:S01]  /*10f0*/  FFMA R110, R55, R48.reuse, R92 ;  /* 0x00000030376e7223 */ /* 0x080fe2000000005c */
[-C--:B------:R-:W-:Y:S01]  /*1100*/  FFMA R99, R28, R51.reuse, R59 ;  /* 0x000000331c637223 */ /* 0x080fe2000000003b */
[----:B------:R-:W1:Y:S01]  /*1110*/  LDS.128 R12, [R7+0x600] ;  /* 0x00060000070c7984 */ /* 0x000e620000000c00 */
[-C--:B------:R-:W-:Y:S01]  /*1120*/  FFMA R98, R29, R51.reuse, R107 ;  /* 0x000000331d627223 */ /* 0x080fe2000000006b */
[-C--:B------:R-:W-:Y:S01]  /*1130*/  FFMA R92, R30, R51.reuse, R100 ;  /* 0x000000331e5c7223 */ /* 0x080fe20000000064 */
[-C--:B------:R-:W-:Y:S01]  /*1140*/  FFMA R63, R31, R51.reuse, R63 ;  /* 0x000000331f3f7223 */ /* 0x080fe2000000003f */
[----:B------:R-:W4:Y:S01]  /*1150*/  LDS.128 R20, [R8+0x600] ;  /* 0x0006000008147984 */ /* 0x000f220000000c00 */
[-C--:B------:R-:W-:Y:S01]  /*1160*/  FFMA R71, R52, R51.reuse, R71 ;  /* 0x0000003334477223 */ /* 0x080fe20000000047 */
[-C--:B------:R-:W-:Y:S01]  /*1170*/  FFMA R79, R53, R51.reuse, R79 ;  /* 0x00000033354f7223 */ /* 0x080fe2000000004f */
[----:B------:R-:W-:Y:S01]  /*1180*/  FFMA R87, R54, R51, R87 ;  /* 0x0000003336577223 */ /* 0x000fe20000000057 */
[----:B------:R-:W3:Y:S01]  /*1190*/  LDS.128 R24, [R7+0x700] ;  /* 0x0007000007187984 */ /* 0x000ee20000000c00 */
[-C--:B------:R-:W-:Y:S01]  /*11a0*/  FFMA R116, R29, R48.reuse, R116 ;  /* 0x000000301d747223 */ /* 0x080fe20000000074 */
[-C--:B------:R-:W-:Y:S01]  /*11b0*/  FFMA R115, R30, R48.reuse, R115 ;  /* 0x000000301e737223 */ /* 0x080fe20000000073 */
[-C--:B------:R-:W-:Y:S01]  /*11c0*/  FFMA R60, R31, R48.reuse, R60 ;  /* 0x000000301f3c7223 */ /* 0x080fe2000000003c */
[-C--:B------:R-:W-:Y:S01]  /*11d0*/  FFMA R68, R52, R48.reuse, R68 ;  /* 0x0000003034447223 */ /* 0x080fe20000000044 */
[----:B------:R-:W-:Y:S01]  /*11e0*/  FFMA R76, R53, R48, R76 ;  /* 0x00000030354c7223 */ /* 0x000fe2000000004c */
[-C--:B------:R-:W-:Y:S01]  /*11f0*/  FFMA R45, R29, R49.reuse, R101 ;  /* 0x000000311d2d7223 */ /* 0x080fe20000000065 */
        /* <DEDUP_REMOVED lines=10> */
[-C--:B------:R-:W-:Y:S01]  /*12a0*/  FFMA R86, R54, R50.reuse, R86 ;  /* 0x0000003236567223 */ /* 0x080fe20000000056 */
[C---:B------:R-:W-:Y:S01]  /*12b0*/  FFMA R47, R55.reuse, R50, R94 ;  /* 0x00000032372f7223 */ /* 0x040fe2000000005e */
[----:B------:R-:W-:Y:S01]  /*12c0*/  FFMA R51, R55, R51, R95 ;  /* 0x0000003337337223 */ /* 0x000fe2000000005f */
[----:B0-----:R-:W-:Y:S01]  /*12d0*/  @!UP0 USHF.L.U32 UR13, UR12, 0x1, URZ ;  /* 0x000000010c0d8899 */ /* 0x001fe200080006ff */
[C---:B--2---:R-:W-:Y:S01]  /*12e0*/  FFMA R48, R29.reuse, R40, R67 ;  /* 0x000000281d307223 */ /* 0x044fe20000000043 */
[C---:B------:R-:W-:Y:S01]  /*12f0*/  FFMA R49, R29.reuse, R41, R96 ;  /* 0x000000291d317223 */ /* 0x040fe20000000060 */
[C---:B------:R-:W-:Y:S01]  /*1300*/  FFMA R50, R29.reuse, R42, R97 ;  /* 0x0000002a1d327223 */ /* 0x040fe20000000061 */
[-C--:B------:R-:W-:Y:S01]  /*1310*/  FFMA R33, R29, R43.reuse, R33 ;  /* 0x0000002b1d217223 */ /* 0x080fe20000000021 */
[-C--:B------:R-:W-:Y:S01]  /*1320*/  FFMA R108, R31, R40.reuse, R64 ;  /* 0x000000281f6c7223 */ /* 0x080fe20000000040 */
[CC--:B------:R-:W-:Y:S01]  /*1330*/  FFMA R95, R28.reuse, R40.reuse, R9 ;  /* 0x000000281c5f7223 */ /* 0x0c0fe20000000009 */
[----:B------:R-:W-:Y:S01]  /*1340*/  FFMA R100, R55, R40, R44 ;  /* 0x0000002837647223 */ /* 0x000fe2000000002c */
[-C--:B------:R-:W-:Y:S01]  /*1350*/  FFMA R32, R28, R43.reuse, R32 ;  /* 0x0000002b1c207223 */ /* 0x080fe20000000020 */
[-C--:B------:R-:W-:Y:S01]  /*1360*/  FFMA R59, R30, R43.reuse, R34 ;  /* 0x0000002b1e3b7223 */ /* 0x080fe20000000022 */
[-C--:B------:R-:W-:Y:S01]  /*1370*/  FFMA R101, R31, R43.reuse, R35 ;  /* 0x0000002b1f657223 */ /* 0x080fe20000000023 */
[----:B------:R-:W-:Y:S01]  /*1380*/  FFMA R75, R52, R43, R75 ;  /* 0x0000002b344b7223 */ /* 0x000fe2000000004b */
[C---:B-1----:R-:W-:Y:S01]  /*1390*/  FFMA R64, R39.reuse, R14, R47 ;  /* 0x0000000e27407223 */ /* 0x042fe2000000002f */
[----:B------:R-:W-:Y:S01]  /*13a0*/  FFMA R96, R39, R15, R51 ;  /* 0x0000000f27607223 */ /* 0x000fe20000000033 */
[-C--:B------:R-:W-:Y:S01]  /*13b0*/  FFMA R83, R53, R43.reuse, R83 ;  /* 0x0000002b35537223 */ /* 0x080fe20000000053 */
[-C--:B------:R-:W-:Y:S01]  /*13c0*/  FFMA R91, R54, R43.reuse, R91 ;  /* 0x0000002b365b7223 */ /* 0x080fe2000000005b */
[----:B------:R-:W-:Y:S01]  /*13d0*/  FFMA R9, R55, R43, R120 ;  /* 0x0000002b37097223 */ /* 0x000fe20000000078 */
[C---:B----4-:R-:W-:Y:S01]  /*13e0*/  FFMA R44, R21.reuse, R12, R116 ;  /* 0x0000000c152c7223 */ /* 0x050fe20000000074 */
[C---:B------:R-:W-:Y:S01]  /*13f0*/  FFMA R45, R21.reuse, R13, R45 ;  /* 0x0000000d152d7223 */ /* 0x040fe2000000002d */
[C---:B------:R-:W-:Y:S01]  /*1400*/  FFMA R46, R21.reuse, R14, R46 ;  /* 0x0000000e152e7223 */ /* 0x040fe2000000002e */
[C---:B------:R-:W-:Y:S01]  /*1410*/  FFMA R47, R21.reuse, R15, R98 ;  /* 0x0000000f152f7223 */ /* 0x040fe20000000062 */
[C---:B---3--:R-:W-:Y:S01]  /*1420*/  FFMA R48, R21.reuse, R24, R48 ;  /* 0x0000001815307223 */ /* 0x048fe20000000030 */
[C---:B------:R-:W-:Y:S01]  /*1430*/  FFMA R49, R21.reuse, R25, R49 ;  /* 0x0000001915317223 */ /* 0x040fe20000000031 */
[C---:B------:R-:W-:Y:S01]  /*1440*/  FFMA R50, R21.reuse, R26, R50 ;  /* 0x0000001a15327223 */ /* 0x040fe20000000032 */
[----:B------:R-:W-:Y:S01]  /*1450*/  FFMA R51, R21, R27, R33 ;  /* 0x0000001b15337223 */ /* 0x000fe20000000021 */
[CC--:B------:R-:W-:Y:S01]  /*1460*/  FFMA R94, R28.reuse, R41.reuse, R10 ;  /* 0x000000291c5e7223 */ /* 0x0c0fe2000000000a */
[----:B------:R-:W-:Y:S01]  /*1470*/  FFMA R93, R28, R42, R11 ;  /* 0x0000002a1c5d7223 */ /* 0x000fe2000000000b */
[C---:B------:R-:W-:Y:S01]  /*1480*/  FFMA R56, R30.reuse, R40, R56 ;  /* 0x000000281e387223 */ /* 0x040fe20000000038 */
[CC--:B------:R-:W-:Y:S01]  /*1490*/  FFMA R57, R30.reuse, R41.reuse, R57 ;  /* 0x000000291e397223 */ /* 0x0c0fe20000000039 */
[-C--:B------:R-:W-:Y:S01]  /*14a0*/  FFMA R58, R30, R42.reuse, R58 ;  /* 0x0000002a1e3a7223 */ /* 0x080fe2000000003a */
[CC--:B------:R-:W-:Y:S01]  /*14b0*/  FFMA R107, R31.reuse, R41.reuse, R65 ;  /* 0x000000291f6b7223 */ /* 0x0c0fe20000000041 */
[-C--:B------:R-:W-:Y:S01]  /*14c0*/  FFMA R106, R31, R42.reuse, R66 ;  /* 0x0000002a1f6a7223 */ /* 0x080fe20000000042 */
[----:B------:R-:W-:Y:S01]  /*14d0*/  MOV R21, UR9 ;  /* 0x0000000900157c02 */ /* 0x000fe20008000f00 */
[CC--:B------:R-:W-:Y:S01]  /*14e0*/  FFMA R11, R55.reuse, R41.reuse, R117 ;  /* 0x00000029370b7223 */ /* 0x0c0fe20000000075 */
[----:B------:R-:W-:Y:S01]  /*14f0*/  MOV R43, UR13 ;  /* 0x0000000d002b7c02 */ /* 0x000fe20008000f00 */
        /* <DEDUP_REMOVED lines=10> */
[----:B------:R-:W-:Y:S01]  /*15a0*/  FFMA R55, R22, R15, R92 ;  /* 0x0000000f16377223 */ /* 0x000fe2000000005c */
[-C--:B------:R-:W-:Y:S01]  /*15b0*/  FFMA R67, R20, R12.reuse, R118 ;  /* 0x0000000c14437223 */ /* 0x080fe20000000076 */
[-C--:B------:R-:W-:Y:S01]  /*15c0*/  FFMA R52, R22, R12.reuse, R115 ;  /* 0x0000000c16347223 */ /* 0x080fe20000000073 */
[C---:B------:R-:W-:Y:S01]  /*15d0*/  FFMA R60, R23.reuse, R12, R60 ;  /* 0x0000000c173c7223 */ /* 0x040fe2000000003c */
[-C--:B------:R-:W-:Y:S01]  /*15e0*/  FFMA R66, R20, R13.reuse, R114 ;  /* 0x0000000d14427223 */ /* 0x080fe20000000072 */
[-C--:B------:R-:W-:Y:S01]  /*15f0*/  FFMA R53, R22, R13.reuse, R113 ;  /* 0x0000000d16357223 */ /* 0x080fe20000000071 */
[C---:B------:R-:W-:Y:S01]  /*1600*/  FFMA R61, R23.reuse, R13, R61 ;  /* 0x0000000d173d7223 */ /* 0x040fe2000000003d */
[-C--:B------:R-:W-:Y:S01]  /*1610*/  FFMA R65, R20, R14.reuse, R112 ;  /* 0x0000000e14417223 */ /* 0x080fe20000000070 */
[-C--:B------:R-:W-:Y:S01]  /*1620*/  FFMA R54, R22, R14.reuse, R111 ;  /* 0x0000000e16367223 */ /* 0x080fe2000000006f */
[C---:B------:R-:W-:Y:S01]  /*1630*/  FFMA R62, R23.reuse, R14, R62 ;  /* 0x0000000e173e7223 */ /* 0x040fe2000000003e */
[CC--:B------:R-:W-:Y:S01]  /*1640*/  FFMA R97, R20.reuse, R15.reuse, R99 ;  /* 0x0000000f14617223 */ /* 0x0c0fe20000000063 */
        /* <DEDUP_REMOVED lines=13> */
[----:B------:R-:W-:-:S04]  /*1720*/  @!P0 IMAD.WIDE.U32 R20, R21, 0x4, R104 ;  /* 0x0000000415148825 */ /* 0x000fc800078e0068 */
[-C--:B------:R-:W-:Y:S01]  /*1730*/  FFMA R68, R36, R12.reuse, R68 ;  /* 0x0000000c24447223 */ /* 0x080fe20000000044 */
[-C--:B------:R-:W-:Y:S01]  /*1740*/  FFMA R76, R37, R12.reuse, R76 ;  /* 0x0000000c254c7223 */ /* 0x080fe2000000004c */
[----:B------:R-:W-:Y:S01]  /*1750*/  FFMA R84, R38, R12, R84 ;  /* 0x0000000c26547223 */ /* 0x000fe20000000054 */
[----:B------:R-:W-:-:S04]  /*1760*/  @!P0 IMAD.WIDE.U32 R22, R43, 0x4, R104 ;  /* 0x000000042b168825 */ /* 0x000fc800078e0068 */
[----:B------:R-:W-:Y:S01]  /*1770*/  FFMA R110, R39, R12, R110 ;  /* 0x0000000c276e7223 */ /* 0x000fe2000000006e */
[-C--:B------:R-:W-:Y:S01]  /*1780*/  FFMA R69, R36, R13.reuse, R69 ;  /* 0x0000000d24457223 */ /* 0x080fe20000000045 */
[-C--:B------:R-:W-:Y:S01]  /*1790*/  FFMA R77, R37, R13.reuse, R77 ;  /* 0x0000000d254d7223 */ /* 0x080fe2000000004d */
[-C--:B------:R-:W-:Y:S01]  /*17a0*/  FFMA R85, R38, R13.reuse, R85 ;  /* 0x0000000d26557223 */ /* 0x080fe20000000055 */
[----:B------:R-:W-:Y:S01]  /*17b0*/  FFMA R109, R39, R13, R109 ;  /* 0x0000000d276d7223 */ /* 0x000fe2000000006d */
[-C--:B------:R-:W-:Y:S01]  /*17c0*/  FFMA R70, R36, R14.reuse, R70 ;  /* 0x0000000e24467223 */ /* 0x080fe20000000046 */
[CC--:B------:R-:W-:Y:S01]  /*17d0*/  FFMA R78, R37.reuse, R14.reuse, R78 ;  /* 0x0000000e254e7223 */ /* 0x0c0fe2000000004e */
[----:B------:R-:W-:Y:S01]  /*17e0*/  FFMA R86, R38, R14, R86 ;  /* 0x0000000e26567223 */ /* 0x000fe20000000056 */
[-C--:B------:R-:W-:Y:S01]  /*17f0*/  FFMA R71, R36, R15.reuse, R71 ;  /* 0x0000000f24477223 */ /* 0x080fe20000000047 */
[-C--:B------:R-:W-:Y:S01]  /*1800*/  FFMA R79, R37, R15.reuse, R79 ;  /* 0x0000000f254f7223 */ /* 0x080fe2000000004f */
[----:B------:R-:W-:Y:S01]  /*1810*/  FFMA R87, R38, R15, R87 ;  /* 0x0000000f26577223 */ /* 0x000fe20000000057 */
[----:B------:R-:W5:Y:S01]  /*1820*/  @!P0 LDG.E.CONSTANT R19, desc[UR10][R20.64] ;  /* 0x0000000a14138981 */ /* 0x000f62000c1e9900 */
[----:B------:R-:W-:Y:S01]  /*1830*/  MOV R41, UR12 ;  /* 0x0000000c00297c02 */ /* 0x000fe20008000f00 */
[C---:B------:R-:W-:Y:S01]  /*1840*/  FFMA R72, R36.reuse, R24, R72 ;  /* 0x0000001824487223 */ /* 0x040fe20000000048 */
[C---:B------:R-:W-:Y:S01]  /*1850*/  FFMA R73, R36.reuse, R25, R73 ;  /* 0x0000001924497223 */ /* 0x040fe20000000049 */
[----:B------:R0:W5:Y:S01]  /*1860*/  @!P0 LDG.E.CONSTANT R18, desc[UR10][R22.64] ;  /* 0x0000000a16128981 */ /* 0x000162000c1e9900 */
[----:B------:R-:W-:Y:S01]  /*1870*/  FFMA R74, R36, R26, R74 ;  /* 0x0000001a244a7223 */ /* 0x000fe2000000004a */
[----:B------:R-:W-:-:S04]  /*1880*/  @!P0 IMAD.WIDE.U32 R40, R41, 0x4, R104 ;  /* 0x0000000429288825 */ /* 0x000fc800078e0068 */
[----:B------:R-:W-:Y:S01]  /*1890*/  FFMA R75, R36, R27, R75 ;  /* 0x0000001b244b7223 */ /* 0x000fe2000000004b */
[----:B------:R-:W-:Y:S04]  /*18a0*/  LDS.128 R12, [R8+0x800] ;  /* 0x00080000080c7984 */ /* 0x000fe80000000c00 */
[----:B------:R-:W1:Y:S04]  /*18b0*/  LDS.128 R32, [R7+0x800] ;  /* 0x0008000007207984 */ /* 0x000e680000000c00 */
[----:B0-----:R-:W0:Y:S04]  /*18c0*/  LDS.128 R20, [R7+0x900] ;  /* 0x0009000007147984 */ /* 0x001e280000000c00 */
[----:B------:R-:W2:Y:S01]  /*18d0*/  LDS.128 R28, [R8+0x900] ;  /* 0x00090000081c7984 */ /* 0x000ea20000000c00 */
[C---:B------:R-:W-:Y:S01]  /*18e0*/  FFMA R80, R37.reuse, R24, R80 ;  /* 0x0000001825507223 */ /* 0x040fe20000000050 */
[C---:B------:R-:W-:Y:S01]  /*18f0*/  FFMA R81, R37.reuse, R25, R81 ;  /* 0x0000001925517223 */ /* 0x040fe20000000051 */
[C---:B------:R-:W-:Y:S01]  /*1900*/  FFMA R82, R37.reuse, R26, R82 ;  /* 0x0000001a25527223 */ /* 0x040fe20000000052 */
[----:B------:R3:W5:Y:S01]  /*1910*/  @!P0 LDG.E.CONSTANT R17, desc[UR10][R40.64] ;  /* 0x0000000a28118981 */ /* 0x000762000c1e9900 */
        /* <DEDUP_REMOVED lines=9> */
[----:B---3--:R-:W-:Y:S04]  /*19b0*/  LDS.128 R40, [R7+0xa00] ;  /* 0x000a000007287984 */ /* 0x008fe80000000c00 */
[----:B------:R-:W3:Y:S04]  /*19c0*/  LDS.128 R24, [R8+0xa00] ;  /* 0x000a000008187984 */ /* 0x000ee80000000c00 */
[----:B------:R-:W4:Y:S01]  /*19d0*/  LDS.128 R36, [R8+0xb00] ;  /* 0x000b000008247984 */ /* 0x000f220000000c00 */
[-C--:B-1----:R-:W-:Y:S01]  /*19e0*/  FFMA R67, R12, R32.reuse, R67 ;  /* 0x000000200c437223 */ /* 0x082fe20000000043 */
[-C--:B------:R-:W-:Y:S01]  /*19f0*/  FFMA R44, R13, R32.reuse, R44 ;  /* 0x000000200d2c7223 */ /* 0x080fe2000000002c */
[-C--:B------:R-:W-:Y:S01]  /*1a00*/  FFMA R52, R14, R32.reuse, R52 ;  /* 0x000000200e347223 */ /* 0x080fe20000000034 */
[----:B------:R-:W-:Y:S01]  /*1a10*/  FFMA R60, R15, R32, R60 ;  /* 0x000000200f3c7223 */ /* 0x000fe2000000003c */
[-C--:B------:R-:W-:Y:S01]  /*1a20*/  FFMA R66, R12, R33.reuse, R66 ;  /* 0x000000210c427223 */ /* 0x080fe20000000042 */
        /* <DEDUP_REMOVED lines=11> */
[C---:B0-----:R-:W-:Y:S01]  /*1ae0*/  FFMA R95, R12.reuse, R20, R95 ;  /* 0x000000140c5f7223 */ /* 0x041fe2000000005f */
        /* <DEDUP_REMOVED lines=43> */
[----:B------:R-:W0:Y:S01]  /*1da0*/  LDS.128 R12, [R7+0xb00] ;  /* 0x000b0000070c7984 */ /* 0x000e220000000c00 */
[C---:B------:R-:W-:Y:S01]  /*1db0*/  FFMA R100, R31.reuse, R20, R100 ;  /* 0x000000141f647223 */ /* 0x040fe20000000064 */
[C---:B------:R-:W-:Y:S01]  /*1dc0*/  FFMA R11, R31.reuse, R21, R11 ;  /* 0x000000151f0b7223 */ /* 0x040fe2000000000b */
[C---:B------:R-:W-:Y:S01]  /*1dd0*/  FFMA R10, R31.reuse, R22, R10 ;  /* 0x000000161f0a7223 */ /* 0x040fe2000000000a */
[----:B------:R-:W-:Y:S01]  /*1de0*/  FFMA R9, R31, R23, R9 ;  /* 0x000000171f097223 */ /* 0x000fe20000000009 */
[----:B------:R-:W-:Y:S04]  /*1df0*/  LDS.128 R32, [R7+0xc00] ;  /* 0x000c000007207984 */ /* 0x000fe80000000c00 */
[----:B------:R-:W1:Y:S04]  /*1e00*/  LDS.128 R28, [R8+0xc00] ;  /* 0x000c0000081c7984 */ /* 0x000e680000000c00 */
[----:B------:R-:W2:Y:S01]  /*1e10*/  LDS.128 R20, [R8+0xd00] ;  /* 0x000d000008147984 */ /* 0x000ea20000000c00 */
[C---:B---3--:R-:W-:Y:S01]  /*1e20*/  FFMA R67, R24.reuse, R40, R67 ;  /* 0x0000002818437223 */ /* 0x048fe20000000043 */
[-C--:B------:R-:W-:Y:S01]  /*1e30*/  FFMA R66, R24, R41.reuse, R66 ;  /* 0x0000002918427223 */ /* 0x080fe20000000042 */
[-C--:B------:R-:W-:Y:S01]  /*1e40*/  FFMA R45, R25, R41.reuse, R45 ;  /* 0x00000029192d7223 */ /* 0x080fe2000000002d */
[-C--:B------:R-:W-:Y:S01]  /*1e50*/  FFMA R53, R26, R41.reuse, R53 ;  /* 0x000000291a357223 */ /* 0x080fe20000000035 */
[-C--:B------:R-:W-:Y:S01]  /*1e60*/  FFMA R61, R27, R41.reuse, R61 ;  /* 0x000000291b3d7223 */ /* 0x080fe2000000003d */
[-C--:B----4-:R-:W-:Y:S01]  /*1e70*/  FFMA R69, R36, R41.reuse, R69 ;  /* 0x0000002924457223 */ /* 0x090fe20000000045 */
[-C--:B------:R-:W-:Y:S01]  /*1e80*/  FFMA R77, R37, R41.reuse, R77 ;  /* 0x00000029254d7223 */ /* 0x080fe2000000004d */
[-C--:B------:R-:W-:Y:S01]  /*1e90*/  FFMA R85, R38, R41.reuse, R85 ;  /* 0x0000002926557223 */ /* 0x080fe20000000055 */
[C---:B------:R-:W-:Y:S01]  /*1ea0*/  FFMA R109, R39.reuse, R41, R109 ;  /* 0x00000029276d7223 */ /* 0x040fe2000000006d */
[-C--:B------:R-:W-:Y:S01]  /*1eb0*/  FFMA R65, R24, R42.reuse, R65 ;  /* 0x0000002a18417223 */ /* 0x080fe20000000041 */
[----:B------:R-:W-:Y:S01]  /*1ec0*/  FFMA R64, R39, R42, R64 ;  /* 0x0000002a27407223 */ /* 0x000fe20000000040 */
[C---:B------:R-:W-:Y:S01]  /*1ed0*/  FFMA R76, R37.reuse, R40, R76 ;  /* 0x00000028254c7223 */ /* 0x040fe2000000004c */
[C---:B------:R-:W-:Y:S01]  /*1ee0*/  FFMA R78, R37.reuse, R42, R78 ;  /* 0x0000002a254e7223 */ /* 0x040fe2000000004e */
[-C--:B------:R-:W-:Y:S01]  /*1ef0*/  FFMA R79, R37, R43.reuse, R79 ;  /* 0x0000002b254f7223 */ /* 0x080fe2000000004f */
        /* <DEDUP_REMOVED lines=10> */
[----:B------:R-:W-:Y:S01]  /*1fa0*/  FFMA R86, R38, R42, R86 ;  /* 0x0000002a26567223 */ /* 0x000fe20000000056 */
[----:B------:R-:W-:Y:S01]  /*1fb0*/  FFMA R97, R24, R43, R97 ;  /* 0x0000002b18617223 */ /* 0x000fe20000000061 */
[C---:B0-----:R-:W-:Y:S01]  /*1fc0*/  FFMA R80, R37.reuse, R12, R80 ;  /* 0x0000000c25507223 */ /* 0x041fe20000000050 */
[C---:B------:R-:W-:Y:S01]  /*1fd0*/  FFMA R81, R37.reuse, R13, R81 ;  /* 0x0000000d25517223 */ /* 0x040fe20000000051 */
[C---:B------:R-:W-:Y:S01]  /*1fe0*/  FFMA R82, R37.reuse, R14, R82 ;  /* 0x0000000e25527223 */ /* 0x040fe20000000052 */
[----:B------:R-:W-:Y:S01]  /*1ff0*/  FFMA R83, R37, R15, R83 ;  /* 0x0000000f25537223 */ /* 0x000fe20000000053 */
[-C--:B------:R-:W-:Y:S01]  /*2000*/  FFMA R47, R25, R43.reuse, R47 ;  /* 0x0000002b192f7223 */ /* 0x080fe2000000002f */
[-C--:B------:R-:W-:Y:S01]  /*2010*/  FFMA R55, R26, R43.reuse, R55 ;  /* 0x0000002b1a377223 */ /* 0x080fe20000000037 */
        /* <DEDUP_REMOVED lines=12> */
[-C--:B-1----:R-:W-:Y:S01]  /*20e0*/  FFMA R37, R28, R33.reuse, R66 ;  /* 0x000000211c257223 */ /* 0x082fe20000000042 */
[-C--:B------:R-:W-:Y:S01]  /*20f0*/  FFMA R45, R29, R33.reuse, R45 ;  /* 0x000000211d2d7223 */ /* 0x080fe2000000002d */
[-C--:B------:R-:W-:Y:S01]  /*2100*/  FFMA R53, R30, R33.reuse, R53 ;  /* 0x000000211e357223 */ /* 0x080fe20000000035 */
[-C--:B------:R-:W-:Y:S01]  /*2110*/  FFMA R61, R31, R33.reuse, R61 ;  /* 0x000000211f3d7223 */ /* 0x080fe2000000003d */
[-C--:B--2---:R-:W-:Y:S01]  /*2120*/  FFMA R69, R20, R33.reuse, R69 ;  /* 0x0000002114457223 */ /* 0x084fe20000000045 */
        /* <DEDUP_REMOVED lines=24> */
[-C--:B------:R-:W-:Y:S01]  /*22b0*/  FFMA R38, R28, R34.reuse, R65 ;  /* 0x000000221c267223 */ /* 0x080fe20000000041 */
[----:B------:R-:W-:Y:S01]  /*22c0*/  FFMA R33, R23, R34, R64 ;  /* 0x0000002217217223 */ /* 0x000fe20000000040 */
[----:B------:R-:W-:Y:S01]  /*22d0*/  LDS.128 R12, [R8+0xf00] ;  /* 0x000f0000080c7984 */ /* 0x000fe20000000c00 */
[----:B------:R-:W-:-:S03]  /*22e0*/  FFMA R44, R29, R32, R44 ;  /* 0x000000201d2c7223 */ /* 0x000fc6000000002c */
[----:B------:R-:W-:Y:S01]  /*22f0*/  LDS.128 R64, [R8+0xe00] ;  /* 0x000e000008407984 */ /* 0x000fe20000000c00 */
[----:B------:R-:W-:-:S03]  /*2300*/  FFMA R52, R30, R32, R52 ;  /* 0x000000201e347223 */ /* 0x000fc60000000034 */
[----:B------:R-:W0:Y:S01]  /*2310*/  LDS.128 R92, [R7+0xe00] ;  /* 0x000e0000075c7984 */ /* 0x000e220000000c00 */
[-C--:B------:R-:W-:Y:S01]  /*2320*/  FFMA R60, R31, R32.reuse, R60 ;  /* 0x000000201f3c7223 */ /* 0x080fe2000000003c */
[-C--:B------:R-:W-:Y:S02]  /*2330*/  FFMA R68, R20, R32.reuse, R68 ;  /* 0x0000002014447223 */ /* 0x080fe40000000044 */
[----:B------:R-:W1:Y:S01]  /*2340*/  LDS.128 R24, [R7+0xd00] ;  /* 0x000d000007187984 */ /* 0x000e620000000c00 */
[-C--:B------:R-:W-:Y:S01]  /*2350*/  FFMA R76, R21, R32.reuse, R76 ;  /* 0x00000020154c7223 */ /* 0x080fe2000000004c */
[-C--:B------:R-:W-:Y:S01]  /*2360*/  FFMA R84, R22, R32.reuse, R84 ;  /* 0x0000002016547223 */ /* 0x080fe20000000054 */
[C---:B------:R-:W-:Y:S01]  /*2370*/  FFMA R110, R23.reuse, R32, R110 ;  /* 0x00000020176e7223 */ /* 0x040fe2000000006e */
[-C--:B------:R-:W-:Y:S01]  /*2380*/  FFMA R39, R28, R35.reuse, R97 ;  /* 0x000000231c277223 */ /* 0x080fe20000000061 */
[-C--:B------:R-:W-:Y:S02]  /*2390*/  FFMA R32, R23, R35.reuse, R96 ;  /* 0x0000002317207223 */ /* 0x080fe40000000060 */
[----:B------:R2:W3:Y:S01]  /*23a0*/  LDS.128 R96, [R7+0xf00] ;  /* 0x000f000007607984 */ /* 0x0004e20000000c00 */
        /* <DEDUP_REMOVED lines=12> */
[-C--:B0-----:R-:W-:Y:S01]  /*2470*/  FFMA R36, R64, R92.reuse, R36 ;  /* 0x0000005c40247223 */ /* 0x081fe20000000024 */
        /* <DEDUP_REMOVED lines=27> */
[C---:B-1----:R-:W-:Y:S01]  /*2630*/  FFMA R40, R28.reuse, R24, R40 ;  /* 0x000000181c287223 */ /* 0x042fe20000000028 */
        /* <DEDUP_REMOVED lines=35> */
[----:B--23--:R-:W-:Y:S06]  /*2870*/  BRA.U UP0, `(.L_x_1) ;  /* 0x0000000100387547 */ /* 0x00cfec000b800000 */
[----:B-----5:R0:W-:Y:S01]  /*2880*/  STS.128 [R0], R16 ;  /* 0x0000001000007388 */ /* 0x0201e20000000c00 */
[----:B------:R-:W-:Y:S02]  /*2890*/  MOV R21, UR7 ;  /* 0x0000000700157c02 */ /* 0x000fe40008000f00 */
[----:B------:R-:W-:Y:S01]  /*28a0*/  IADD3 R104, P0, PT, R104, 0x20, RZ ;  /* 0x0000002068687810 */ /* 0x000fe20007f1e0ff */
[----:B------:R-:W-:Y:S01]  /*28b0*/  STS [R2], R6 ;  /* 0x0000000602007388 */ /* 0x000fe20000000800 */
[----:B------:R-:W-:Y:S01]  /*28c0*/  LOP3.LUT R8, R8, 0x2000, RZ, 0x3c, !PT ;  /* 0x0000200008087812 */ /* 0x000fe200078e3cff */
[----:B------:R-:W-:Y:S01]  /*28d0*/  IMAD.WIDE R102, R21, 0x4, R102 ;  /* 0x0000000415667825 */ /* 0x000fe200078e0266 */
[----:B------:R-:W-:Y:S01]  /*28e0*/  IADD3.X R105, PT, PT, RZ, R105, RZ, P0, !PT ;  /* 0x00000069ff697210 */ /* 0x000fe200007fe4ff */
[----:B------:R-:W-:Y:S01]  /*28f0*/  STS [R2+0x80], R5 ;  /* 0x0000800502007388 */ /* 0x000fe20000000800 */
[----:B------:R-:W-:-:S03]  /*2900*/  LOP3.LUT R7, R7, 0x1000, RZ, 0x3c, !PT ;  /* 0x0000100007077812 */ /* 0x000fc600078e3cff */
[----:B------:R-:W-:Y:S04]  /*2910*/  STS [R2+0x100], R4 ;  /* 0x0001000402007388 */ /* 0x000fe80000000800 */
[----:B------:R1:W-:Y:S01]  /*2920*/  STS [R2+0x180], R3 ;  /* 0x0001800302007388 */ /* 0x0003e20000000800 */
[----:B0-----:R-:W-:Y:S02]  /*2930*/  LOP3.LUT R0, R0, 0x2000, RZ, 0x3c, !PT ;  /* 0x0000200000007812 */ /* 0x001fe400078e3cff */
[----:B-1----:R-:W-:Y:S01]  /*2940*/  LOP3.LUT R2, R2, 0x1000, RZ, 0x3c, !PT ;  /* 0x0000100002027812 */ /* 0x002fe200078e3cff */
[----:B------:R-:W-:Y:S06]  /*2950*/  BAR.SYNC.DEFER_BLOCKING 0x0 ;  /* 0x0000000000007b1d */ /* 0x000fec0000010000 */
.L_x_1:
[----:B------:R0:W1:Y:S01]  /*2960*/  LDS.128 R32, [R8] ;  /* 0x0000000008207984 */ /* 0x0000620000000c00 */
[----:B------:R-:W-:Y:S01]  /*2970*/  UIADD3 UR4, UPT, UPT, UR4, 0x8, URZ ;  /* 0x0000000804047890 */ /* 0x000fe2000fffe0ff */
[C---:B------:R-:W-:Y:S01]  /*2980*/  FFMA R40, R64.reuse, R96, R40 ;  /* 0x0000006040287223 */ /* 0x040fe20000000028 */
[C---:B------:R-:W-:Y:S01]  /*2990*/  FFMA R41, R64.reuse, R97, R41 ;  /* 0x0000006140297223 */ /* 0x040fe20000000029 */
[----:B------:R0:W2:Y:S01]  /*29a0*/  LDS.128 R28, [R8+0x100] ;  /* 0x00010000081c7984 */ /* 0x0000a20000000c00 */
[----:B------:R-:W-:Y:S01]  /*29b0*/  UISETP.GE.AND UP0, UPT, UR4, UR14, UPT ;  /* 0x0000000e0400728c */ /* 0x000fe2000bf06270 */
[C---:B------:R-:W-:Y:S01]  /*29c0*/  FFMA R42, R64.reuse, R98, R42 ;  /* 0x00000062402a7223 */ /* 0x040fe2000000002a */
[----:B------:R-:W-:Y:S01]  /*29d0*/  FFMA R43, R64, R99, R43 ;  /* 0x00000063402b7223 */ /* 0x000fe2000000002b */
[----:B------:R0:W3:Y:S01]  /*29e0*/  LDS.128 R24, [R7] ;  /* 0x0000000007187984 */ /* 0x0000e20000000c00 */
[C---:B------:R-:W-:Y:S01]  /*29f0*/  FFMA R48, R65.reuse, R96, R48 ;  /* 0x0000006041307223 */ /* 0x040fe20000000030 */
[C---:B------:R-:W-:Y:S01]  /*2a00*/  FFMA R49, R65.reuse, R97, R49 ;  /* 0x0000006141317223 */ /* 0x040fe20000000031 */
[C---:B------:R-:W-:Y:S01]  /*2a10*/  FFMA R50, R65.reuse, R98, R50 ;  /* 0x0000006241327223 */ /* 0x040fe20000000032 */
[----:B------:R0:W4:Y:S01]  /*2a20*/  LDS.128 R20, [R7+0x100] ;  /* 0x0001000007147984 */ /* 0x0001220000000c00 */
        /* <DEDUP_REMOVED lines=25> */
[----:B0-----:R-:W-:Y:S06]  /*2bc0*/  BRA.U !UP0, `(.L_x_2) ;  /* 0xffffffd908ec7547 */ /* 0x001fec000b83ffff */
.L_x_0:
[----:B-1----:R-:W1:Y:S01]  /*2bd0*/  S2R R33, SR_TID.X ;  /* 0x0000000000217919 */ /* 0x002e620000002100 */
[----:B0-----:R-:W-:Y:S01]  /*2be0*/  MOV R0, 0x400 ;  /* 0x0000040000007802 */ /* 0x001fe20000000f00 */
[----:B------:R-:W0:Y:S01]  /*2bf0*/  LDCU.64 UR8, c[0x0][0x3a0] ;  /* 0x00007400ff0877ac */ /* 0x000e220008000a00 */
[----:B-----5:R-:W2:Y:S01]  /*2c00*/  S2R R3, SR_CgaCtaId ;  /* 0x0000000000037919 */ /* 0x020ea20000008800 */
[----:B------:R-:W3:Y:S01]  /*2c10*/  S2R R2, SR_SWINHI ;  /* 0x0000000000027919 */ /* 0x000ee20000002f00 */
[C---:B-1----:R-:W-:Y:S02]  /*2c20*/  SHF.L.U32 R6, R33.reuse, 0x4, RZ ;  /* 0x0000000421067819 */ /* 0x042fe400000006ff */
[----:B------:R-:W-:Y:S02]  /*2c30*/  SHF.L.U32 R7, R33, 0x2, RZ ;  /* 0x0000000221077819 */ /* 0x000fe400000006ff */
[----:B--2---:R-:W-:Y:S02]  /*2c40*/  LEA R9, R3, R0, 0x18 ;  /* 0x0000000003097211 */ /* 0x004fe400078ec0ff */
[----:B------:R-:W-:Y:S01]  /*2c50*/  LOP3.LUT R0, R6, 0xf00, RZ, 0xc0, !PT ;  /* 0x00000f0006007812 */ /* 0x000fe200078ec0ff */
[----:B------:R-:W4:Y:S01]  /*2c60*/  LDC R3, c[0x0][0x380] ;  /* 0x0000e000ff037b82 */ /* 0x000f220000000800 */
[----:B------:R-:W-:-:S02]  /*2c70*/  MOV R4, R9 ;  /* 0x0000000900047202 */ /* 0x000fc40000000f00 */
[----:B---3--:R-:W-:Y:S02]  /*2c80*/  MOV R5, R2 ;  /* 0x0000000200057202 */ /* 0x008fe40000000f00 */
[----:B------:R-:W-:Y:S02]  /*2c90*/  LOP3.LUT R7, R0, 0x3c, R7, 0xf8, !PT ;  /* 0x0000003c00077812 */ /* 0x000fe400078ef807 */
[----:B------:R-:W-:-:S03]  /*2ca0*/  LOP3.LUT R0, R6, 0xe00, RZ, 0xc0, !PT ;  /* 0x00000e0006007812 */ /* 0x000fc600078ec0ff */
[----:B------:R-:W-:Y:S01]  /*2cb0*/  IMAD.WIDE.U32 R4, R7, 0x4, R4 ;  /* 0x0000000407047825 */ /* 0x000fe200078e0004 */
[----:B------:R-:W-:-:S04]  /*2cc0*/  LOP3.LUT R2, R0, 0x1f, R33, 0xf8, !PT ;  /* 0x0000001f00027812 */ /* 0x000fc800078ef821 */
[----:B------:R-:W-:Y:S01]  /*2cd0*/  MOV R0, R4 ;  /* 0x0000000400007202 */ /* 0x000fe20000000f00 */
[----:B------:R-:W-:Y:S01]  /*2ce0*/  BAR.SYNC.DEFER_BLOCKING 0x0 ;  /* 0x0000000000007b1d */ /* 0x000fe20000010000 */
[----:B------:R-:W-:Y:S02]  /*2cf0*/  LEA R2, R2, R9, 0x2 ;  /* 0x0000000902027211 */ /* 0x000fe400078e10ff */
[----:B------:R-:W-:Y:S02]  /*2d00*/  SHF.R.U32.HI R4, RZ, 0x2, R33 ;  /* 0x00000002ff047819 */ /* 0x000fe40000011621 */
[----:B------:R-:W-:Y:S02]  /*2d10*/  LOP3.LUT R33, R33, 0x1f, RZ, 0xc0, !PT ;  /* 0x0000001f21217812 */ /* 0x000fe400078ec0ff */
[----:B------:R-:W-:Y:S01]  /*2d20*/  LOP3.LUT R4, R4, 0x38, RZ, 0xc0, !PT ;  /* 0x0000003804047812 */ /* 0x000fe200078ec0ff */
[C---:B----4-:R-:W-:Y:S01]  /*2d30*/  IMAD R22, R3.reuse, UR5, RZ ;  /* 0x0000000503167c24 */ /* 0x050fe2000f8e02ff */
[----:B------:R-:W-:-:S03]  /*2d40*/  SHF.L.U32 R29, R3, 0x1, RZ ;  /* 0x00000001031d7819 */ /* 0x000fc600000006ff */
[-C--:B------:R-:W-:Y:S01]  /*2d50*/  IMAD R24, R4, R3.reuse, RZ ;  /* 0x0000000304187224 */ /* 0x080fe200078e02ff */
[C---:B------:R-:W-:Y:S01]  /*2d60*/  LEA R23, R3.reuse, R3, 0x1 ;  /* 0x0000000303177211 */ /* 0x040fe200078e08ff */
[----:B------:R-:W-:Y:S01]  /*2d70*/  IMAD R25, R3, 0x6, RZ ;  /* 0x0000000603197824 */ /* 0x000fe200078e02ff */
[C---:B------:R-:W-:Y:S02]  /*2d80*/  IADD3 R20, P0, PT, R22.reuse, UR6, RZ ;  /* 0x0000000616147c10 */ /* 0x040fe4000ff1e0ff */
[--C-:B------:R-:W-:Y:S02]  /*2d90*/  SHF.R.S32.HI R5, RZ, 0x1f, R24.reuse ;  /* 0x0000001fff057819 */ /* 0x100fe40000011418 */
[----:B------:R-:W-:Y:S02]  /*2da0*/  LEA.HI.X.SX32 R22, R22, RZ, 0x1, P0 ;  /* 0x000000ff16167211 */ /* 0x000fe400000f0eff */
[----:B------:R-:W-:Y:S02]  /*2db0*/  IADD3 R6, P0, P1, R33, R20, R24 ;  /* 0x0000001421067210 */ /* 0x000fe4000791e018 */
[----:B------:R-:W-:Y:S01]  /*2dc0*/  SHF.L.U32 R27, R3, 0x2, RZ ;  /* 0x00000002031b7819 */ /* 0x000fe200000006ff */
[----:B------:R-:W-:Y:S01]  /*2dd0*/  STS.128 [R0], R36 ;  /* 0x0000002400007388 */ /* 0x000fe20000000c00 */
[----:B------:R-:W-:-:S02]  /*2de0*/  IADD3.X R5, PT, PT, RZ, R22, R5, P0, P1 ;  /* 0x00000016ff057210 */ /* 0x000fc400007e2405 */
[C---:B0-----:R-:W-:Y:S01]  /*2df0*/  LEA R4, P0, R6.reuse, UR8, 0x2 ;  /* 0x0000000806047c11 */ /* 0x041fe2000f8010ff */
[----:B------:R-:W-:Y:S01]  /*2e00*/  STS.128 [R0+0x100], R44 ;  /* 0x0001002c00007388 */ /* 0x000fe20000000c00 */
[CC--:B------:R-:W-:Y:S02]  /*2e10*/  LEA R31, R3.reuse, R3.reuse, 0x2 ;  /* 0x00000003031f7211 */ /* 0x0c0fe400078e10ff */
[----:B------:R-:W-:Y:S01]  /*2e20*/  LEA.HI.X R5, R6, UR9, R5, 0x2, P0 ;  /* 0x0000000906057c11 */ /* 0x000fe200080f1405 */
[----:B------:R-:W-:Y:S01]  /*2e30*/  STS.128 [R0+0x200], R52 ;  /* 0x0002003400007388 */ /* 0x000fe20000000c00 */
[C---:B------:R-:W-:Y:S02]  /*2e40*/  LEA R21, R3.reuse, -R3, 0x3 ;  /* 0x8000000303157211 */ /* 0x040fe400078e18ff */
[C---:B------:R-:W-:Y:S01]  /*2e50*/  LEA R24, R3.reuse, R24, 0x6 ;  /* 0x0000001803187211 */ /* 0x040fe200078e30ff */
[----:B------:R-:W-:Y:S01]  /*2e60*/  STS.128 [R0+0x300], R60 ;  /* 0x0003003c00007388 */ /* 0x000fe20000000c00 */
[--C-:B------:R-:W-:Y:S01]  /*2e70*/  IMAD.WIDE R6, R3, 0x4, R4.reuse ;  /* 0x0000000403067825 */ /* 0x100fe200078e0204 */
[----:B------:R-:W-:Y:S03]  /*2e80*/  BAR.SYNC.DEFER_BLOCKING 0x0 ;  /* 0x0000000000007b1d */ /* 0x000fe60000010000 */
[----:B------:R-:W-:Y:S01]  /*2e90*/  IMAD.WIDE R8, R29, 0x4, R4 ;  /* 0x000000041d087825 */ /* 0x000fe200078e0204 */
[----:B------:R-:W-:-:S03]  /*2ea0*/  IADD3 R20, P0, P1, R33, R20, R24 ;  /* 0x0000001421147210 */ /* 0x000fc6000791e018 */
[--C-:B------:R-:W-:Y:S01]  /*2eb0*/  IMAD.WIDE R10, R23, 0x4, R4.reuse ;  /* 0x00000004170a7825 */ /* 0x100fe200078e0204 */
[----:B------:R-:W0:Y:S04]  /*2ec0*/  LDS R13, [R2] ;  /* 0x00000000020d7984 */ /* 0x000e280000000800 */
[----:B------:R-:W1:Y:S04]  /*2ed0*/  LDS R15, [R2+0x80] ;  /* 0x00008000020f7984 */ /* 0x000e680000000800 */
[----:B------:R-:W2:Y:S04]  /*2ee0*/  LDS R17, [R2+0x100] ;  /* 0x0001000002117984 */ /* 0x000ea80000000800 */
[----:B------:R-:W3:Y:S04]  /*2ef0*/  LDS R19, [R2+0x180] ;  /* 0x0001800002137984 */ /* 0x000ee80000000800 */
[----:B------:R-:W4:Y:S04]  /*2f00*/  LDS R35, [R2+0x200] ;  /* 0x0002000002237984 */ /* 0x000f280000000800 */
        /* <DEDUP_REMOVED lines=11> */
[----:B0-----:R0:W-:Y:S04]  /*2fc0*/  STG.E desc[UR10][R4.64], R13 ;  /* 0x0000000d04007986 */ /* 0x0011e8000c10190a */
[----:B-1----:R1:W-:Y:S04]  /*2fd0*/  STG.E desc[UR10][R4.64+0x80], R15 ;  /* 0x0000800f04007986 */ /* 0x0023e8000c10190a */
[----:B--2---:R2:W-:Y:S01]  /*2fe0*/  STG.E desc[UR10][R6.64], R17 ;  /* 0x0000001106007986 */ /* 0x0045e2000c10190a */
[----:B0-----:R-:W-:-:S03]  /*2ff0*/  IMAD.WIDE R12, R27, 0x4, R4 ;  /* 0x000000041b0c7825 */ /* 0x001fc600078e0204 */
[----:B---3--:R0:W-:Y:S01]  /*3000*/  STG.E desc[UR10][R6.64+0x80], R19 ;  /* 0x0000801306007986 */ /* 0x0081e2000c10190a */
[----:B-1----:R-:W-:-:S03]  /*3010*/  IMAD.WIDE R14, R31, 0x4, R4 ;  /* 0x000000041f0e7825 */ /* 0x002fc600078e0204 */
[----:B----4-:R-:W-:Y:S01]  /*3020*/  STG.E desc[UR10][R8.64], R35 ;  /* 0x0000002308007986 */ /* 0x010fe2000c10190a */
[----:B--2---:R-:W-:-:S03]  /*3030*/  IMAD.WIDE R16, R25, 0x4, R4 ;  /* 0x0000000419107825 */ /* 0x004fc600078e0204 */
[----:B------:R-:W-:Y:S01]  /*3040*/  STG.E desc[UR10][R8.64+0x80], R37 ;  /* 0x0000802508007986 */ /* 0x000fe2000c10190a */
[----:B0-----:R-:W-:-:S03]  /*3050*/  IMAD.WIDE R18, R21, 0x4, R4 ;  /* 0x0000000415127825 */ /* 0x001fc600078e0204 */
[----:B------:R-:W-:Y:S04]  /*3060*/  STG.E desc[UR10][R10.64], R39 ;  /* 0x000000270a007986 */ /* 0x000fe8000c10190a */
        /* <DEDUP_REMOVED lines=8> */
[----:B------:R-:W-:Y:S01]  /*30f0*/  STG.E desc[UR10][R18.64+0x80], R105 ;  /* 0x0000806912007986 */ /* 0x000fe2000c10190a */
[----:B------:R-:W-:Y:S06]  /*3100*/  BAR.SYNC.DEFER_BLOCKING 0x0 ;  /* 0x0000000000007b1d */ /* 0x000fec0000010000 */
[----:B------:R-:W-:Y:S04]  /*3110*/  STS.128 [R0], R40 ;  /* 0x0000002800007388 */ /* 0x000fe80000000c00 */
[----:B------:R-:W-:Y:S04]  /*3120*/  STS.128 [R0+0x100], R48 ;  /* 0x0001003000007388 */ /* 0x000fe80000000c00 */
[----:B------:R-:W-:Y:S04]  /*3130*/  STS.128 [R0+0x200], R56 ;  /* 0x0002003800007388 */ /* 0x000fe80000000c00 */
[----:B------:R-:W-:Y:S01]  /*3140*/  STS.128 [R0+0x300], R64 ;  /* 0x0003004000007388 */ /* 0x000fe20000000c00 */
[----:B------:R-:W-:Y:S06]  /*3150*/  BAR.SYNC.DEFER_BLOCKING 0x0 ;  /* 0x0000000000007b1d */ /* 0x000fec0000010000 */
        /* <DEDUP_REMOVED lines=16> */
[----:B0-----:R-:W-:Y:S04]  /*3260*/  STG.E desc[UR10][R4.64+0x100], R35 ;  /* 0x0001002304007986 */ /* 0x001fe8000c10190a */
[----:B-1----:R0:W-:Y:S04]  /*3270*/  STG.E desc[UR10][R4.64+0x180], R37 ;  /* 0x0001802504007986 */ /* 0x0021e8000c10190a */
[----:B--2---:R-:W-:Y:S04]  /*3280*/  STG.E desc[UR10][R6.64+0x100], R39 ;  /* 0x0001002706007986 */ /* 0x004fe8000c10190a */
[----:B---3--:R1:W-:Y:S04]  /*3290*/  STG.E desc[UR10][R6.64+0x180], R45 ;  /* 0x0001802d06007986 */ /* 0x0083e8000c10190a */
[----:B----4-:R-:W-:Y:S01]  /*32a0*/  STG.E desc[UR10][R8.64+0x100], R47 ;  /* 0x0001002f08007986 */ /* 0x010fe2000c10190a */
[----:B0-----:R-:W-:-:S03]  /*32b0*/  SHF.R.S32.HI R5, RZ, 0x1f, R24 ;  /* 0x0000001fff057819 */ /* 0x001fc60000011418 */
[----:B------:R0:W-:Y:S01]  /*32c0*/  STG.E desc[UR10][R8.64+0x180], R53 ;  /* 0x0001803508007986 */ /* 0x0001e2000c10190a */
[----:B------:R-:W-:Y:S02]  /*32d0*/  IADD3.X R5, PT, PT, RZ, R22, R5, P0, P1 ;  /* 0x00000016ff057210 */ /* 0x000fe400007e2405 */
[C---:B------:R-:W-:Y:S01]  /*32e0*/  LEA R4, P0, R20.reuse, UR8, 0x2 ;  /* 0x0000000814047c11 */ /* 0x040fe2000f8010ff */
[----:B------:R-:W-:Y:S03]  /*32f0*/  STG.E desc[UR10][R10.64+0x100], R41 ;  /* 0x000100290a007986 */ /* 0x000fe6000c10190a */
[----:B------:R-:W-:Y:S01]  /*3300*/  LEA.HI.X R5, R20, UR9, R5, 0x2, P0 ;  /* 0x0000000914057c11 */ /* 0x000fe200080f1405 */
[----:B------:R2:W-:Y:S04]  /*3310*/  STG.E desc[UR10][R10.64+0x180], R43 ;  /* 0x0001802b0a007986 */ /* 0x0005e8000c10190a */
[----:B------:R-:W-:Y:S01]  /*3320*/  STG.E desc[UR10][R12.64+0x100], R49 ;  /* 0x000100310c007986 */ /* 0x000fe2000c10190a */
[----:B-1----:R-:W-:-:S03]  /*3330*/  IMAD.WIDE R6, R3, 0x4, R4 ;  /* 0x0000000403067825 */ /* 0x002fc600078e0204 */
[----:B------:R1:W-:Y:S01]  /*3340*/  STG.E desc[UR10][R12.64+0x180], R51 ;  /* 0x000180330c007986 */ /* 0x0003e2000c10190a */
[----:B0-----:R-:W-:-:S03]  /*3350*/  IMAD.WIDE R8, R29, 0x4, R4 ;  /* 0x000000041d087825 */ /* 0x001fc600078e0204 */
[----:B------:R-:W-:Y:S01]  /*3360*/  STG.E desc[UR10][R14.64+0x100], R55 ;  /* 0x000100370e007986 */ /* 0x000fe2000c10190a */
[----:B--2---:R-:W-:-:S03]  /*3370*/  IMAD.WIDE R10, R23, 0x4, R4 ;  /* 0x00000004170a7825 */ /* 0x004fc600078e0204 */
[----:B------:R-:W-:Y:S04]  /*3380*/  STG.E desc[UR10][R14.64+0x180], R57 ;  /* 0x000180390e007986 */ /* 0x000fe8000c10190a */
[----:B------:R-:W-:Y:S01]  /*3390*/  STG.E desc[UR10][R16.64+0x100], R59 ;  /* 0x0001003b10007986 */ /* 0x000fe2000c10190a */
[----:B-1----:R-:W-:-:S03]  /*33a0*/  IMAD.WIDE R12, R27, 0x4, R4 ;  /* 0x000000041b0c7825 */ /* 0x002fc600078e0204 */
[----:B------:R0:W-:Y:S04]  /*33b0*/  STG.E desc[UR10][R16.64+0x180], R61 ;  /* 0x0001803d10007986 */ /* 0x0001e8000c10190a */
[----:B------:R-:W-:Y:S04]  /*33c0*/  STG.E desc[UR10][R18.64+0x100], R63 ;  /* 0x0001003f12007986 */ /* 0x000fe8000c10190a */
[----:B------:R1:W-:Y:S01]  /*33d0*/  STG.E desc[UR10][R18.64+0x180], R65 ;  /* 0x0001804112007986 */ /* 0x0003e2000c10190a */
[----:B------:R-:W-:Y:S01]  /*33e0*/  BAR.SYNC.DEFER_BLOCKING 0x0 ;  /* 0x0000000000007b1d */ /* 0x000fe20000010000 */
[----:B0-----:R-:W-:-:S04]  /*33f0*/  IMAD.WIDE R16, R25, 0x4, R4 ;  /* 0x0000000419107825 */ /* 0x001fc800078e0204 */
[--C-:B-1----:R-:W-:Y:S01]  /*3400*/  IMAD.WIDE R18, R21, 0x4, R4.reuse ;  /* 0x0000000415127825 */ /* 0x102fe200078e0204 */
        /* <DEDUP_REMOVED lines=22> */
[----:B-1----:R-:W-:Y:S04]  /*3570*/  STG.E desc[UR10][R4.64+0x80], R35 ;  /* 0x0000802304007986 */ /* 0x002fe8000c10190a */
[----:B--2---:R-:W-:Y:S01]  /*3580*/  STG.E desc[UR10][R6.64], R37 ;  /* 0x0000002506007986 */ /* 0x004fe2000c10190a */
[----:B0-----:R-:W-:-:S03]  /*3590*/  IMAD.WIDE R14, R31, 0x4, R4 ;  /* 0x000000041f0e7825 */ /* 0x001fc600078e0204 */
[----:B---3--:R-:W-:Y:S04]  /*35a0*/  STG.E desc[UR10][R6.64+0x80], R39 ;  /* 0x0000802706007986 */ /* 0x008fe8000c10190a */
[----:B----4-:R-:W-:Y:S04]  /*35b0*/  STG.E desc[UR10][R8.64], R41 ;  /* 0x0000002908007986 */ /* 0x010fe8000c10190a */
        /* <DEDUP_REMOVED lines=34> */
[----:B-1----:R-:W-:Y:S04]  /*37e0*/  STG.E desc[UR10][R4.64+0x180], R21 ;  /* 0x0001801504007986 */ /* 0x002fe8000c10190a */
[----:B--2---:R-:W-:Y:S04]  /*37f0*/  STG.E desc[UR10][R6.64+0x100], R23 ;  /* 0x0001001706007986 */ /* 0x004fe8000c10190a */
        /* <DEDUP_REMOVED lines=13> */
[----:B------:R-:W-:Y:S05]  /*38d0*/  EXIT ;  /* 0x000000000000794d */ /* 0x000fea0003800000 */
.L_x_3:
[----:B------:R-:W-:-:S00]  /*38e0*/  BRA `(.L_x_3) ;  /* 0xfffffffc00fc7947 */ /* 0x000fc0000383ffff */
[----:B------:R-:W-:-:S00]  /*38f0*/  NOP ;  /* 0x0000000000007918 */ /* 0x000fc00000000000 */
        /* <DEDUP_REMOVED lines=8> */
.L_x_4:


//--------------------- .nv.shared._Z5sgemmILi128EEviiiPfS0_S0_ --------------------------
	.section	.nv.shared._Z5sgemmILi128EEviiiPfS0_S0_,"aw",@nobits
	.sectionflags	@""
	.align	16384
.nv.shared._Z5sgemmILi128EEviiiPfS0_S0_:
	.zero		25600


//--------------------- .nv.shared.reserved.0     --------------------------
	.section	.nv.shared.reserved.0,"aw",@nobits
	.weak		__nv_reservedSMEM_offset_0_alias
	.size		__nv_reservedSMEM_offset_0_alias, 0, 64
	.other		__nv_reservedSMEM_offset_0_alias,@"STO_CUDA_RESERVED_SHARED STV_DEFAULT"
__nv_reservedSMEM_offset_0_alias:
	.zero		0
	.zero		64


//--------------------- .nv.constant0._Z5sgemmILi128EEviiiPfS0_S0_ --------------------------
	.section	.nv.constant0._Z5sgemmILi128EEviiiPfS0_S0_,"a",@progbits
	.sectionflags	@""
	.align	4
.nv.constant0._Z5sgemmILi128EEviiiPfS0_S0_:
	.zero		936


//--------------------- SYMBOLS --------------------------

	.type		.nv.reservedSmem.offset0,@object
	.size		.nv.reservedSmem.offset0,0x4
	.type		.nv.reservedSmem.cap,@object
	.size		.nv.reservedSmem.cap,0x4
